	.target	sm_90a

	.elftype	@"ET_EXEC"


//--------------------- .note.nv.tkinfo           --------------------------
	.section	.note.nv.tkinfo,"",@"SHT_NOTE"
	.sectionflags	@"SHF_NOTE_NV_TKINFO"
	.tkinfo
        /*0018*/ 	.word	0x00000002
        /*0030*/ 	.string	""
        /*0030*/ 	.string	"ptxas"
        /*0030*/ 	.string	"Cuda compilation tools, release 13.0, V13.0.88"
        /*0030*/ 	.string	"Build cuda_13.0.r13.0/compiler.36424714_0"
        /*0030*/ 	.string	"-arch sm_90a -m 64 "



//--------------------- .note.nv.cuinfo           --------------------------
	.section	.note.nv.cuinfo,"",@"SHT_NOTE"
	.sectionflags	@"SHF_NOTE_NV_CUINFO"
        /*0018*/ 	.short	0x0002
        /*001a*/ 	.short	0x005a
        /*001c*/ 	.short	0x0082
	.zero		2


//--------------------- .nv.info                  --------------------------
	.section	.nv.info,"",@"SHT_CUDA_INFO"
	.align	4


	//----- nvinfo : EIATTR_REGCOUNT
	.align		4
        /*0000*/ 	.byte	0x04, 0x2f
        /*0002*/ 	.short	(.L_16 - .L_15)
	.align		4
.L_15:
        /*0004*/ 	.word	index@(_ZN7cutlass13device_kernelINS_4gemm6kernel13GemmUniversalIN4cute5tupleIJiiiiEEENS1_10collective13CollectiveMmaINS1_39MainloopSm90TmaGmmaRmemAWarpSpecializedILi2ENS5_IJNS4_1CILi1EEESB_SB_EEENS1_35KernelTmaWarpSpecializedCooperativeEEENS5_IJNSA_ILi256EEENSA_ILi64EEESG_EEEfNS5_IJlSB_lEEEfNS5_IJSB_llEEENS4_8TiledMMAINS4_8MMA_AtomIJNS4_4SM904GMMA29MMA_64x64x8_F32TF32TF32_RS_TNILNSN_7ScaleInE1ELSP_1EEEEEENS4_6LayoutINS5_IJNSA_ILi2EEESB_SB_EEENS5_IJSB_NSA_ILi0EEESV_EEEEENS5_IJNS4_10UnderscoreESY_SY_EEEEENS4_13SM90_TMA_LOADENS4_14ComposedLayoutINS4_7SwizzleILi3ELi4ELi3EEENS4_18smem_ptr_flag_bitsILi32EEENSS_INS5_IJNSA_ILi8EEENSA_ILi32EEEEEENS5_IJS18_SB_EEEEEEEvNS4_8identityES11_NS12_INS13_ILi1ELi4ELi3EEES16_NSS_INS5_IJS17_S17_EEENS5_IJSB_S17_EEEEEEENS4_9Copy_AtomIJNS4_39AutoVectorizingCopyWithAssumedAlignmentILi128EEEfEEES1D_EENS_8epilogue10collective6detail29Sm90TmaWarpSpecializedAdapterINS1P_15DefaultEpilogueIfSI_SI_NS1O_6thread17LinearCombinationIfLi1EffLNS1T_9ScaleType4KindE0ELNS_15FloatRoundStyleE2EfEENS1_15EpilogueDefaultEEEEEvvEEEEvNT_6ParamsE)
        /*0008*/ 	.word	0x000000a8


	//----- nvinfo : EIATTR_FRAME_SIZE
	.align		4
.L_16:
        /*000c*/ 	.byte	0x04, 0x11
        /*000e*/ 	.short	(.L_18 - .L_17)
	.align		4
.L_17:
        /*0010*/ 	.word	index@(_ZN7cutlass13device_kernelINS_4gemm6kernel13GemmUniversalIN4cute5tupleIJiiiiEEENS1_10collective13CollectiveMmaINS1_39MainloopSm90TmaGmmaRmemAWarpSpecializedILi2ENS5_IJNS4_1CILi1EEESB_SB_EEENS1_35KernelTmaWarpSpecializedCooperativeEEENS5_IJNSA_ILi256EEENSA_ILi64EEESG_EEEfNS5_IJlSB_lEEEfNS5_IJSB_llEEENS4_8TiledMMAINS4_8MMA_AtomIJNS4_4SM904GMMA29MMA_64x64x8_F32TF32TF32_RS_TNILNSN_7ScaleInE1ELSP_1EEEEEENS4_6LayoutINS5_IJNSA_ILi2EEESB_SB_EEENS5_IJSB_NSA_ILi0EEESV_EEEEENS5_IJNS4_10UnderscoreESY_SY_EEEEENS4_13SM90_TMA_LOADENS4_14ComposedLayoutINS4_7SwizzleILi3ELi4ELi3EEENS4_18smem_ptr_flag_bitsILi32EEENSS_INS5_IJNSA_ILi8EEENSA_ILi32EEEEEENS5_IJS18_SB_EEEEEEEvNS4_8identityES11_NS12_INS13_ILi1ELi4ELi3EEES16_NSS_INS5_IJS17_S17_EEENS5_IJSB_S17_EEEEEEENS4_9Copy_AtomIJNS4_39AutoVectorizingCopyWithAssumedAlignmentILi128EEEfEEES1D_EENS_8epilogue10collective6detail29Sm90TmaWarpSpecializedAdapterINS1P_15DefaultEpilogueIfSI_SI_NS1O_6thread17LinearCombinationIfLi1EffLNS1T_9ScaleType4KindE0ELNS_15FloatRoundStyleE2EfEENS1_15EpilogueDefaultEEEEEvvEEEEvNT_6ParamsE)
        /*0014*/ 	.word	0x00000048


	//----- nvinfo : EIATTR_MIN_STACK_SIZE
	.align		4
.L_18:
        /*0018*/ 	.byte	0x04, 0x12
        /*001a*/ 	.short	(.L_20 - .L_19)
	.align		4
.L_19:
        /*001c*/ 	.word	index@(_ZN7cutlass13device_kernelINS_4gemm6kernel13GemmUniversalIN4cute5tupleIJiiiiEEENS1_10collective13CollectiveMmaINS1_39MainloopSm90TmaGmmaRmemAWarpSpecializedILi2ENS5_IJNS4_1CILi1EEESB_SB_EEENS1_35KernelTmaWarpSpecializedCooperativeEEENS5_IJNSA_ILi256EEENSA_ILi64EEESG_EEEfNS5_IJlSB_lEEEfNS5_IJSB_llEEENS4_8TiledMMAINS4_8MMA_AtomIJNS4_4SM904GMMA29MMA_64x64x8_F32TF32TF32_RS_TNILNSN_7ScaleInE1ELSP_1EEEEEENS4_6LayoutINS5_IJNSA_ILi2EEESB_SB_EEENS5_IJSB_NSA_ILi0EEESV_EEEEENS5_IJNS4_10UnderscoreESY_SY_EEEEENS4_13SM90_TMA_LOADENS4_14ComposedLayoutINS4_7SwizzleILi3ELi4ELi3EEENS4_18smem_ptr_flag_bitsILi32EEENSS_INS5_IJNSA_ILi8EEENSA_ILi32EEEEEENS5_IJS18_SB_EEEEEEEvNS4_8identityES11_NS12_INS13_ILi1ELi4ELi3EEES16_NSS_INS5_IJS17_S17_EEENS5_IJSB_S17_EEEEEEENS4_9Copy_AtomIJNS4_39AutoVectorizingCopyWithAssumedAlignmentILi128EEEfEEES1D_EENS_8epilogue10collective6detail29Sm90TmaWarpSpecializedAdapterINS1P_15DefaultEpilogueIfSI_SI_NS1O_6thread17LinearCombinationIfLi1EffLNS1T_9ScaleType4KindE0ELNS_15FloatRoundStyleE2EfEENS1_15EpilogueDefaultEEEEEvvEEEEvNT_6ParamsE)
        /*0020*/ 	.word	0x00000048
.L_20:


//--------------------- .nv.compat                --------------------------
	.section	.nv.compat,"",@"SHT_CUDA_COMPAT_INFO"
	.align	4
        /*0000*/ 	.byte	0x02, 0x09, 0x01, 0x00, 0x02, 0x02, 0x04, 0x00, 0x02, 0x05, 0x05, 0x00, 0x03, 0x07, 0x01, 0x01
        /*0010*/ 	.byte	0x02, 0x03, 0x01, 0x00, 0x02, 0x06, 0x01, 0x00, 0x04, 0x0b, 0x08, 0x00, 0x00, 0x00, 0x00, 0x00
        /*0020*/ 	.byte	0x00, 0x00, 0x00, 0x00


//--------------------- .nv.info._ZN7cutlass13device_kernelINS_4gemm6kernel13GemmUniversalIN4cute5tupleIJiiiiEEENS1_10collective13CollectiveMmaINS1_39MainloopSm90TmaGmmaRmemAWarpSpecializedILi2ENS5_IJNS4_1CILi1EEESB_SB_EEENS1_35KernelTmaWarpSpecializedCooperativeEEENS5_IJNSA_ILi256EEENSA_ILi64EEESG_EEEfNS5_IJlSB_lEEEfNS5_IJSB_llEEENS4_8TiledMMAINS4_8MMA_AtomIJNS4_4SM904GMMA29MMA_64x64x8_F32TF32TF32_RS_TNILNSN_7ScaleInE1ELSP_1EEEEEENS4_6LayoutINS5_IJNSA_ILi2EEESB_SB_EEENS5_IJSB_NSA_ILi0EEESV_EEEEENS5_IJNS4_10UnderscoreESY_SY_EEEEENS4_13SM90_TMA_LOADENS4_14ComposedLayoutINS4_7SwizzleILi3ELi4ELi3EEENS4_18smem_ptr_flag_bitsILi32EEENSS_INS5_IJNSA_ILi8EEENSA_ILi32EEEEEENS5_IJS18_SB_EEEEEEEvNS4_8identityES11_NS12_INS13_ILi1ELi4ELi3EEES16_NSS_INS5_IJS17_S17_EEENS5_IJSB_S17_EEEEEEENS4_9Copy_AtomIJNS4_39AutoVectorizingCopyWithAssumedAlignmentILi128EEEfEEES1D_EENS_8epilogue10collective6detail29Sm90TmaWarpSpecializedAdapterINS1P_15DefaultEpilogueIfSI_SI_NS1O_6thread17LinearCombinationIfLi1EffLNS1T_9ScaleType4KindE0ELNS_15FloatRoundStyleE2EfEENS1_15EpilogueDefaultEEEEEvvEEEEvNT_6ParamsE --------------------------
	.section	.nv.info._ZN7cutlass13device_kernelINS_4gemm6kernel13GemmUniversalIN4cute5tupleIJiiiiEEENS1_10collective13CollectiveMmaINS1_39MainloopSm90TmaGmmaRmemAWarpSpecializedILi2ENS5_IJNS4_1CILi1EEESB_SB_EEENS1_35KernelTmaWarpSpecializedCooperativeEEENS5_IJNSA_ILi256EEENSA_ILi64EEESG_EEEfNS5_IJlSB_lEEEfNS5_IJSB_llEEENS4_8TiledMMAINS4_8MMA_AtomIJNS4_4SM904GMMA29MMA_64x64x8_F32TF32TF32_RS_TNILNSN_7ScaleInE1ELSP_1EEEEEENS4_6LayoutINS5_IJNSA_ILi2EEESB_SB_EEENS5_IJSB_NSA_ILi0EEESV_EEEEENS5_IJNS4_10UnderscoreESY_SY_EEEEENS4_13SM90_TMA_LOADENS4_14ComposedLayoutINS4_7SwizzleILi3ELi4ELi3EEENS4_18smem_ptr_flag_bitsILi32EEENSS_INS5_IJNSA_ILi8EEENSA_ILi32EEEEEENS5_IJS18_SB_EEEEEEEvNS4_8identityES11_NS12_INS13_ILi1ELi4ELi3EEES16_NSS_INS5_IJS17_S17_EEENS5_IJSB_S17_EEEEEEENS4_9Copy_AtomIJNS4_39AutoVectorizingCopyWithAssumedAlignmentILi128EEEfEEES1D_EENS_8epilogue10collective6detail29Sm90TmaWarpSpecializedAdapterINS1P_15DefaultEpilogueIfSI_SI_NS1O_6thread17LinearCombinationIfLi1EffLNS1T_9ScaleType4KindE0ELNS_15FloatRoundStyleE2EfEENS1_15EpilogueDefaultEEEEEvvEEEEvNT_6ParamsE,"",@"SHT_CUDA_INFO"
	.sectionflags	@""
	.align	4


	//----- nvinfo : EIATTR_CUDA_API_VERSION
	.align		4
        /*0000*/ 	.byte	0x04, 0x37
        /*0002*/ 	.short	(.L_22 - .L_21)
.L_21:
        /*0004*/ 	.word	0x00000082


	//----- nvinfo : EIATTR_KPARAM_INFO
	.align		4
.L_22:
        /*0008*/ 	.byte	0x04, 0x17
        /*000a*/ 	.short	(.L_24 - .L_23)
.L_23:
        /*000c*/ 	.word	0x00000000
        /*0010*/ 	.short	0x0000
        /*0012*/ 	.short	0x0070
        /*0014*/ 	.byte	0x00, 0xf0, 0x01, 0x10


	//----- nvinfo : EIATTR_SPARSE_MMA_MASK
	.align		4
.L_24:
        /*0018*/ 	.byte	0x03, 0x50
        /*001a*/ 	.short	0x0000


	//----- nvinfo : EIATTR_MAXREG_COUNT
	.align		4
        /*001c*/ 	.byte	0x03, 0x1b
        /*001e*/ 	.short	0x00a8


	//----- nvinfo : EIATTR_NUM_BARRIERS
	.align		4
        /*0020*/ 	.byte	0x02, 0x4c
        /*0022*/ 	.byte	0x01
	.zero		1


	//----- nvinfo : EIATTR_EXTERNS
	.align		4
        /*0024*/ 	.byte	0x04, 0x0f
        /*0026*/ 	.short	(.L_26 - .L_25)


	//   ....[0]....
	.align		4
.L_25:
        /*0028*/ 	.word	index@(__assertfail)


	//----- nvinfo : EIATTR_ANNOTATIONS
	.align		4
.L_26:
        /*002c*/ 	.byte	0x04, 0x55
        /*002e*/ 	.short	(.L_28 - .L_27)


	//   ....[0]....
.L_27:
        /*0030*/ 	.word	0x00000001
        /*0034*/ 	.byte	0x90, 0x02, 0x00, 0x00, 0x01, 0x00, 0x00, 0x00, 0x80, 0x05, 0x00, 0x00, 0x01, 0x00, 0x00, 0x00
        /* <DEDUP_REMOVED lines=34> */
        /*0264*/ 	.byte	0x40, 0xa0, 0x00, 0x00


	//----- nvinfo : EIATTR_MERCURY_ISA_VERSION
	.align		4
.L_28:
        /*0268*/ 	.byte	0x03, 0x5f
        /*026a*/ 	.short	0x0101


	//----- nvinfo : EIATTR_INT_WARP_WIDE_INSTR_OFFSETS
	.align		4
        /*026c*/ 	.byte	0x04, 0x31
        /*026e*/ 	.short	(.L_30 - .L_29)


	//   ....[0]....
.L_29:
        /*0270*/ 	.word	0x000003a0


	//   ....[1]....
        /*0274*/ 	.word	0x000003b0


	//   ....[2]....
        /*0278*/ 	.word	0x00000460


	//----- nvinfo : EIATTR_COOP_GROUP_MASK_REGIDS
	.align		4
.L_30:
        /*027c*/ 	.byte	0x04, 0x29
        /*027e*/ 	.short	(.L_32 - .L_31)


	//   ....[0]....
.L_31:
        /*0280*/ 	.word	0xffffffff


	//   ....[1]....
        /*0284*/ 	.word	0xffffffff


	//   ....[2]....
        /*0288*/ 	.word	0xffffffff


	//   ....[3]....
        /*028c*/ 	.word	0xffffffff


	//   ....[4]....
        /*0290*/ 	.word	0x0500000f


	//----- nvinfo : EIATTR_COOP_GROUP_INSTR_OFFSETS
	.align		4
.L_32:
        /*0294*/ 	.byte	0x04, 0x28
        /*0296*/ 	.short	(.L_34 - .L_33)


	//   ....[0]....
.L_33:
        /*0298*/ 	.word	0x00000070


	//   ....[1]....
        /*029c*/ 	.word	0x00000080


	//   ....[2]....
        /*02a0*/ 	.word	0x00000140


	//   ....[3]....
        /*02a4*/ 	.word	0x000002d0


	//   ....[4]....
        /*02a8*/ 	.word	0x0000a1f0


	//----- nvinfo : EIATTR_REG_RECONFIG
	.align		4
.L_34:
        /*02ac*/ 	.byte	0x01, 0x54
	.zero		2


	//----- nvinfo : EIATTR_SYSCALL_OFFSETS
	.align		4
        /*02b0*/ 	.byte	0x04, 0x46
        /*02b2*/ 	.short	(.L_36 - .L_35)


	//   ....[0]....
.L_35:
        /*02b4*/ 	.word	0x00001400


	//   ....[1]....
        /*02b8*/ 	.word	0x00001530


	//   ....[2]....
        /*02bc*/ 	.word	0x00001620


	//   ....[3]....
        /*02c0*/ 	.word	0x00008820


	//   ....[4]....
        /*02c4*/ 	.word	0x00008950


	//----- nvinfo : EIATTR_MBARRIER_INSTR_OFFSETS
	.align		4
.L_36:
        /*02c8*/ 	.byte	0x04, 0x39
        /*02ca*/ 	.short	(.L_38 - .L_37)


	//   ....[0]....
.L_37:
        /*02cc*/ 	.word	0x00000240
        /*02d0*/ 	.word	0x000000ff
        /*02d4*/ 	.word	0x00000000
        /*02d8*/ 	.short	0x0100
        /*02da*/ 	.byte	0x08
	.zero		1


	//   ....[1]....
        /*02dc*/ 	.word	0x00000250
        /*02e0*/ 	.word	0x000000ff
        /*02e4*/ 	.word	0x00000010
        /*02e8*/ 	.short	0x0100
        /*02ea*/ 	.byte	0x08
	.zero		1


	//   ....[2]....
        /*02ec*/ 	.word	0x00000260
        /*02f0*/ 	.word	0x000000ff
        /*02f4*/ 	.word	0x00000008
        /*02f8*/ 	.short	0x0100
        /*02fa*/ 	.byte	0x08
	.zero		1


	//   ....[3]....
        /*02fc*/ 	.word	0x00000270
        /*0300*/ 	.word	0x000000ff
        /*0304*/ 	.word	0x00000018
        /*0308*/ 	.short	0x0100
        /*030a*/ 	.byte	0x08
	.zero		1


	//   ....[4]....
        /*030c*/ 	.word	0x000004d0
        /*0310*/ 	.word	0x000000ff
        /*0314*/ 	.word	0x00000030
        /*0318*/ 	.short	0x0100
        /*031a*/ 	.byte	0x08
	.zero		1


	//   ....[5]....
        /*031c*/ 	.word	0x000004f0
        /*0320*/ 	.word	0x000000ff
        /*0324*/ 	.word	0x00000038
        /*0328*/ 	.short	0x0100
        /*032a*/ 	.byte	0x08
	.zero		1


	//   ....[6]....
        /*032c*/ 	.word	0x000016c0
        /*0330*/ 	.word	0x00000003
        /*0334*/ 	.word	0x00000000
        /*0338*/ 	.short	0x010a
        /*033a*/ 	.byte	0x3f
	.zero		1


	//   ....[7]....
        /*033c*/ 	.word	0x00001700
        /*0340*/ 	.word	0x00000003
        /*0344*/ 	.word	0x00000000
        /*0348*/ 	.short	0x010a
        /*034a*/ 	.byte	0x3f
	.zero		1


	//   ....[8]....
        /*034c*/ 	.word	0x00001840
        /*0350*/ 	.word	0x00000003
        /*0354*/ 	.word	0x00000000
        /*0358*/ 	.short	0x010a
        /*035a*/ 	.byte	0x3f
	.zero		1


	//   ....[9]....
        /*035c*/ 	.word	0x000021c0
        /*0360*/ 	.word	0x00000003
        /*0364*/ 	.word	0x00000000
        /*0368*/ 	.short	0x010a
        /*036a*/ 	.byte	0x3f
	.zero		1


	//   ....[10]....
        /*036c*/ 	.word	0x000024d0
        /*0370*/ 	.word	0x00000007
        /*0374*/ 	.word	0x00000000
        /*0378*/ 	.short	0x010a
        /*037a*/ 	.byte	0x3f
	.zero		1


	//   ....[11]....
        /*037c*/ 	.word	0x00002750
        /*0380*/ 	.word	0x000000ff
        /*0384*/ 	.word	0x00000000
        /*0388*/ 	.short	0x0101
        /*038a*/ 	.byte	0x07
	.zero		1


	//   ....[12]....
        /*038c*/ 	.word	0x00002da0
        /*0390*/ 	.word	0x00000007
        /*0394*/ 	.word	0x00000000
        /*0398*/ 	.short	0x010a
        /*039a*/ 	.byte	0x3f
	.zero		1


	//   ....[13]....
        /*039c*/ 	.word	0x00003290
        /*03a0*/ 	.word	0x000000ff
        /*03a4*/ 	.word	0x00000000
        /*03a8*/ 	.short	0x0101
        /*03aa*/ 	.byte	0x06
	.zero		1


	//   ....[14]....
        /*03ac*/ 	.word	0x00003a80
        /*03b0*/ 	.word	0x000000ff
        /*03b4*/ 	.word	0x00000000
        /*03b8*/ 	.short	0x0101
        /*03ba*/ 	.byte	0x04
	.zero		1


	//   ....[15]....
        /*03bc*/ 	.word	0x00008c50
        /*03c0*/ 	.word	0x00000024
        /*03c4*/ 	.word	0x00000010
        /*03c8*/ 	.short	0x010a
        /*03ca*/ 	.byte	0x3f
	.zero		1


	//   ....[16]....
        /*03cc*/ 	.word	0x000098f0
        /*03d0*/ 	.word	0x00000003
        /*03d4*/ 	.word	0x00000038
        /*03d8*/ 	.short	0x0101
        /*03da*/ 	.byte	0x3f
	.zero		1


	//   ....[17]....
        /*03dc*/ 	.word	0x0000a0d0
        /*03e0*/ 	.word	0x00000006
        /*03e4*/ 	.word	0x00000000
        /*03e8*/ 	.short	0x010a
        /*03ea*/ 	.byte	0x3f
	.zero		1


	//   ....[18]....
        /*03ec*/ 	.word	0x0000a140
        /*03f0*/ 	.word	0x00000003
        /*03f4*/ 	.word	0x00000000
        /*03f8*/ 	.short	0x010a
        /*03fa*/ 	.byte	0x3f
	.zero		1


	//   ....[19]....
        /*03fc*/ 	.word	0x0000a220
        /*0400*/ 	.word	0x00000003
        /*0404*/ 	.word	0x00000000
        /*0408*/ 	.short	0x010a
        /*040a*/ 	.byte	0x3f
	.zero		1


	//   ....[20]....
        /*040c*/ 	.word	0x0000a270
        /*0410*/ 	.word	0x00000003
        /*0414*/ 	.word	0x00000000
        /*0418*/ 	.short	0x010a
        /*041a*/ 	.byte	0x3f
	.zero		1


	//   ....[21]....
        /*041c*/ 	.word	0x0000a2c0
        /*0420*/ 	.word	0x00000007
        /*0424*/ 	.word	0x00000000
        /*0428*/ 	.short	0x010a
        /*042a*/ 	.byte	0x3f
	.zero		1


	//   ....[22]....
        /*042c*/ 	.word	0x0000a390
        /*0430*/ 	.word	0x00000024
        /*0434*/ 	.word	0x00000010
        /*0438*/ 	.short	0x010a
        /*043a*/ 	.byte	0x3f
	.zero		1


	//   ....[23]....
        /*043c*/ 	.word	0x0000a460
        /*0440*/ 	.word	0x00000006
        /*0444*/ 	.word	0x00000000
        /*0448*/ 	.short	0x010a
        /*044a*/ 	.byte	0x3f
	.zero		1


	//----- nvinfo : EIATTR_NUM_MBARRIERS
	.align		4
.L_38:
        /*044c*/ 	.byte	0x03, 0x38
        /*044e*/ 	.short	0x0006


	//----- nvinfo : EIATTR_EXIT_INSTR_OFFSETS
	.align		4
        /*0450*/ 	.byte	0x04, 0x1c
        /*0452*/ 	.short	(.L_40 - .L_39)


	//   ....[0]....
.L_39:
        /*0454*/ 	.word	0x00000690


	//   ....[1]....
        /*0458*/ 	.word	0x00000f80


	//   ....[2]....
        /*045c*/ 	.word	0x00007d10


	//   ....[3]....
        /*0460*/ 	.word	0x000083a0


	//   ....[4]....
        /*0464*/ 	.word	0x0000a190


	//----- nvinfo : EIATTR_MAX_THREADS
	.align		4
.L_40:
        /*0468*/ 	.byte	0x04, 0x05
        /*046a*/ 	.short	(.L_42 - .L_41)
.L_41:
        /*046c*/ 	.word	0x00000180
        /*0470*/ 	.word	0x00000001
        /*0474*/ 	.word	0x00000001


	//----- nvinfo : EIATTR_CRS_STACK_SIZE
	.align		4
.L_42:
        /*0478*/ 	.byte	0x04, 0x1e
        /*047a*/ 	.short	(.L_44 - .L_43)
.L_43:
        /*047c*/ 	.word	0x00000000


	//----- nvinfo : EIATTR_CBANK_PARAM_SIZE
	.align		4
.L_44:
        /*0480*/ 	.byte	0x03, 0x19
        /*0482*/ 	.short	0x0470


	//----- nvinfo : EIATTR_PARAM_CBANK
	.align		4
        /*0484*/ 	.byte	0x04, 0x0a
        /*0486*/ 	.short	(.L_46 - .L_45)
	.align		4
.L_45:
        /*0488*/ 	.word	index@(.nv.constant0._ZN7cutlass13device_kernelINS_4gemm6kernel13GemmUniversalIN4cute5tupleIJiiiiEEENS1_10collective13CollectiveMmaINS1_39MainloopSm90TmaGmmaRmemAWarpSpecializedILi2ENS5_IJNS4_1CILi1EEESB_SB_EEENS1_35KernelTmaWarpSpecializedCooperativeEEENS5_IJNSA_ILi256EEENSA_ILi64EEESG_EEEfNS5_IJlSB_lEEEfNS5_IJSB_llEEENS4_8TiledMMAINS4_8MMA_AtomIJNS4_4SM904GMMA29MMA_64x64x8_F32TF32TF32_RS_TNILNSN_7ScaleInE1ELSP_1EEEEEENS4_6LayoutINS5_IJNSA_ILi2EEESB_SB_EEENS5_IJSB_NSA_ILi0EEESV_EEEEENS5_IJNS4_10UnderscoreESY_SY_EEEEENS4_13SM90_TMA_LOADENS4_14ComposedLayoutINS4_7SwizzleILi3ELi4ELi3EEENS4_18smem_ptr_flag_bitsILi32EEENSS_INS5_IJNSA_ILi8EEENSA_ILi32EEEEEENS5_IJS18_SB_EEEEEEEvNS4_8identityES11_NS12_INS13_ILi1ELi4ELi3EEES16_NSS_INS5_IJS17_S17_EEENS5_IJSB_S17_EEEEEEENS4_9Copy_AtomIJNS4_39AutoVectorizingCopyWithAssumedAlignmentILi128EEEfEEES1D_EENS_8epilogue10collective6detail29Sm90TmaWarpSpecializedAdapterINS1P_15DefaultEpilogueIfSI_SI_NS1O_6thread17LinearCombinationIfLi1EffLNS1T_9ScaleType4KindE0ELNS_15FloatRoundStyleE2EfEENS1_15EpilogueDefaultEEEEEvvEEEEvNT_6ParamsE)
        /*048c*/ 	.short	0x0210
        /*048e*/ 	.short	0x0470


	//----- nvinfo : EIATTR_SW_WAR
	.align		4
.L_46:
        /*0490*/ 	.byte	0x04, 0x36
        /*0492*/ 	.short	(.L_48 - .L_47)
.L_47:
        /*0494*/ 	.word	0x00000008
.L_48:


//--------------------- .nv.callgraph             --------------------------
	.section	.nv.callgraph,"",@"SHT_CUDA_CALLGRAPH"
	.align	4
	.sectionentsize	8
	.align		4
        /*0000*/ 	.word	0x00000000
	.align		4
        /*0004*/ 	.word	0xffffffff
	.align		4
        /*0008*/ 	.word	index@(_ZN7cutlass13device_kernelINS_4gemm6kernel13GemmUniversalIN4cute5tupleIJiiiiEEENS1_10collective13CollectiveMmaINS1_39MainloopSm90TmaGmmaRmemAWarpSpecializedILi2ENS5_IJNS4_1CILi1EEESB_SB_EEENS1_35KernelTmaWarpSpecializedCooperativeEEENS5_IJNSA_ILi256EEENSA_ILi64EEESG_EEEfNS5_IJlSB_lEEEfNS5_IJSB_llEEENS4_8TiledMMAINS4_8MMA_AtomIJNS4_4SM904GMMA29MMA_64x64x8_F32TF32TF32_RS_TNILNSN_7ScaleInE1ELSP_1EEEEEENS4_6LayoutINS5_IJNSA_ILi2EEESB_SB_EEENS5_IJSB_NSA_ILi0EEESV_EEEEENS5_IJNS4_10UnderscoreESY_SY_EEEEENS4_13SM90_TMA_LOADENS4_14ComposedLayoutINS4_7SwizzleILi3ELi4ELi3EEENS4_18smem_ptr_flag_bitsILi32EEENSS_INS5_IJNSA_ILi8EEENSA_ILi32EEEEEENS5_IJS18_SB_EEEEEEEvNS4_8identityES11_NS12_INS13_ILi1ELi4ELi3EEES16_NSS_INS5_IJS17_S17_EEENS5_IJSB_S17_EEEEEEENS4_9Copy_AtomIJNS4_39AutoVectorizingCopyWithAssumedAlignmentILi128EEEfEEES1D_EENS_8epilogue10collective6detail29Sm90TmaWarpSpecializedAdapterINS1P_15DefaultEpilogueIfSI_SI_NS1O_6thread17LinearCombinationIfLi1EffLNS1T_9ScaleType4KindE0ELNS_15FloatRoundStyleE2EfEENS1_15EpilogueDefaultEEEEEvvEEEEvNT_6ParamsE)
	.align		4
        /*000c*/ 	.word	index@(__assertfail)
	.align		4
        /*0010*/ 	.word	0x00000000
	.align		4
        /*0014*/ 	.word	0xfffffffe
	.align		4
        /*0018*/ 	.word	0x00000000
	.align		4
        /*001c*/ 	.word	0xfffffffd
	.align		4
        /*0020*/ 	.word	0x00000000
	.align		4
        /*0024*/ 	.word	0xfffffffc


//--------------------- .nv.constant4             --------------------------
	.section	.nv.constant4,"a",@progbits
	.align	8
	.align		8
.nv.constant4:
        /*0000*/ 	.dword	__assertfail
	.align		8
        /*0008*/ 	.dword	__unnamed_1
	.align		8
        /*0010*/ 	.dword	__unnamed_2
	.align		8
        /*0018*/ 	.dword	_ZN40_INTERNAL_b9ac0266_4_k_cu_9851303b_163494cuda3std3__45__cpo5beginE
	.align		8
        /*0020*/ 	.dword	_ZN40_INTERNAL_b9ac0266_4_k_cu_9851303b_163494cuda3std3__45__cpo3endE
	.align		8
        /*0028*/ 	.dword	_ZN40_INTERNAL_b9ac0266_4_k_cu_9851303b_163494cuda3std3__45__cpo6cbeginE
	.align		8
        /*0030*/ 	.dword	_ZN40_INTERNAL_b9ac0266_4_k_cu_9851303b_163494cuda3std3__45__cpo4cendE
	.align		8
        /*0038*/ 	.dword	_ZN40_INTERNAL_b9ac0266_4_k_cu_9851303b_163494cuda3std3__442_GLOBAL__N__b9ac0266_4_k_cu_9851303b_163496ignoreE
	.align		8
        /*0040*/ 	.dword	_ZN40_INTERNAL_b9ac0266_4_k_cu_9851303b_163494cuda3std3__419piecewise_constructE
	.align		8
        /*0048*/ 	.dword	_ZN40_INTERNAL_b9ac0266_4_k_cu_9851303b_163494cuda3std3__48in_placeE
	.align		8
        /*0050*/ 	.dword	_ZN40_INTERNAL_b9ac0266_4_k_cu_9851303b_163494cuda3std6ranges3__45__cpo4swapE
	.align		8
        /*0058*/ 	.dword	_ZN40_INTERNAL_b9ac0266_4_k_cu_9851303b_163494cuda3std6ranges3__45__cpo9iter_moveE
	.align		8
        /*0060*/ 	.dword	_ZN40_INTERNAL_b9ac0266_4_k_cu_9851303b_163494cute7productE
	.align		8
        /*0068*/ 	.dword	_ZN40_INTERNAL_b9ac0266_4_k_cu_9851303b_163494cute1_E
	.align		8
        /*0070*/ 	.dword	$str$24
	.align		8
        /*0078*/ 	.dword	$str$25


//--------------------- .text._ZN7cutlass13device_kernelINS_4gemm6kernel13GemmUniversalIN4cute5tupleIJiiiiEEENS1_10collective13CollectiveMmaINS1_39MainloopSm90TmaGmmaRmemAWarpSpecializedILi2ENS5_IJNS4_1CILi1EEESB_SB_EEENS1_35KernelTmaWarpSpecializedCooperativeEEENS5_IJNSA_ILi256EEENSA_ILi64EEESG_EEEfNS5_IJlSB_lEEEfNS5_IJSB_llEEENS4_8TiledMMAINS4_8MMA_AtomIJNS4_4SM904GMMA29MMA_64x64x8_F32TF32TF32_RS_TNILNSN_7ScaleInE1ELSP_1EEEEEENS4_6LayoutINS5_IJNSA_ILi2EEESB_SB_EEENS5_IJSB_NSA_ILi0EEESV_EEEEENS5_IJNS4_10UnderscoreESY_SY_EEEEENS4_13SM90_TMA_LOADENS4_14ComposedLayoutINS4_7SwizzleILi3ELi4ELi3EEENS4_18smem_ptr_flag_bitsILi32EEENSS_INS5_IJNSA_ILi8EEENSA_ILi32EEEEEENS5_IJS18_SB_EEEEEEEvNS4_8identityES11_NS12_INS13_ILi1ELi4ELi3EEES16_NSS_INS5_IJS17_S17_EEENS5_IJSB_S17_EEEEEEENS4_9Copy_AtomIJNS4_39AutoVectorizingCopyWithAssumedAlignmentILi128EEEfEEES1D_EENS_8epilogue10collective6detail29Sm90TmaWarpSpecializedAdapterINS1P_15DefaultEpilogueIfSI_SI_NS1O_6thread17LinearCombinationIfLi1EffLNS1T_9ScaleType4KindE0ELNS_15FloatRoundStyleE2EfEENS1_15EpilogueDefaultEEEEEvvEEEEvNT_6ParamsE --------------------------
	.section	.text._ZN7cutlass13device_kernelINS_4gemm6kernel13GemmUniversalIN4cute5tupleIJiiiiEEENS1_10collective13CollectiveMmaINS1_39MainloopSm90TmaGmmaRmemAWarpSpecializedILi2ENS5_IJNS4_1CILi1EEESB_SB_EEENS1_35KernelTmaWarpSpecializedCooperativeEEENS5_IJNSA_ILi256EEENSA_ILi64EEESG_EEEfNS5_IJlSB_lEEEfNS5_IJSB_llEEENS4_8TiledMMAINS4_8MMA_AtomIJNS4_4SM904GMMA29MMA_64x64x8_F32TF32TF32_RS_TNILNSN_7ScaleInE1ELSP_1EEEEEENS4_6LayoutINS5_IJNSA_ILi2EEESB_SB_EEENS5_IJSB_NSA_ILi0EEESV_EEEEENS5_IJNS4_10UnderscoreESY_SY_EEEEENS4_13SM90_TMA_LOADENS4_14ComposedLayoutINS4_7SwizzleILi3ELi4ELi3EEENS4_18smem_ptr_flag_bitsILi32EEENSS_INS5_IJNSA_ILi8EEENSA_ILi32EEEEEENS5_IJS18_SB_EEEEEEEvNS4_8identityES11_NS12_INS13_ILi1ELi4ELi3EEES16_NSS_INS5_IJS17_S17_EEENS5_IJSB_S17_EEEEEEENS4_9Copy_AtomIJNS4_39AutoVectorizingCopyWithAssumedAlignmentILi128EEEfEEES1D_EENS_8epilogue10collective6detail29Sm90TmaWarpSpecializedAdapterINS1P_15DefaultEpilogueIfSI_SI_NS1O_6thread17LinearCombinationIfLi1EffLNS1T_9ScaleType4KindE0ELNS_15FloatRoundStyleE2EfEENS1_15EpilogueDefaultEEEEEvvEEEEvNT_6ParamsE,"ax",@progbits
	.align	128
.text._ZN7cutlass13device_kernelINS_4gemm6kernel13GemmUniversalIN4cute5tupleIJiiiiEEENS1_10collective13CollectiveMmaINS1_39MainloopSm90TmaGmmaRmemAWarpSpecializedILi2ENS5_IJNS4_1CILi1EEESB_SB_EEENS1_35KernelTmaWarpSpecializedCooperativeEEENS5_IJNSA_ILi256EEENSA_ILi64EEESG_EEEfNS5_IJlSB_lEEEfNS5_IJSB_llEEENS4_8TiledMMAINS4_8MMA_AtomIJNS4_4SM904GMMA29MMA_64x64x8_F32TF32TF32_RS_TNILNSN_7ScaleInE1ELSP_1EEEEEENS4_6LayoutINS5_IJNSA_ILi2EEESB_SB_EEENS5_IJSB_NSA_ILi0EEESV_EEEEENS5_IJNS4_10UnderscoreESY_SY_EEEEENS4_13SM90_TMA_LOADENS4_14ComposedLayoutINS4_7SwizzleILi3ELi4ELi3EEENS4_18smem_ptr_flag_bitsILi32EEENSS_INS5_IJNSA_ILi8EEENSA_ILi32EEEEEENS5_IJS18_SB_EEEEEEEvNS4_8identityES11_NS12_INS13_ILi1ELi4ELi3EEES16_NSS_INS5_IJS17_S17_EEENS5_IJSB_S17_EEEEEEENS4_9Copy_AtomIJNS4_39AutoVectorizingCopyWithAssumedAlignmentILi128EEEfEEES1D_EENS_8epilogue10collective6detail29Sm90TmaWarpSpecializedAdapterINS1P_15DefaultEpilogueIfSI_SI_NS1O_6thread17LinearCombinationIfLi1EffLNS1T_9ScaleType4KindE0ELNS_15FloatRoundStyleE2EfEENS1_15EpilogueDefaultEEEEEvvEEEEvNT_6ParamsE:
        .type           _ZN7cutlass13device_kernelINS_4gemm6kernel13GemmUniversalIN4cute5tupleIJiiiiEEENS1_10collective13CollectiveMmaINS1_39MainloopSm90TmaGmmaRmemAWarpSpecializedILi2ENS5_IJNS4_1CILi1EEESB_SB_EEENS1_35KernelTmaWarpSpecializedCooperativeEEENS5_IJNSA_ILi256EEENSA_ILi64EEESG_EEEfNS5_IJlSB_lEEEfNS5_IJSB_llEEENS4_8TiledMMAINS4_8MMA_AtomIJNS4_4SM904GMMA29MMA_64x64x8_F32TF32TF32_RS_TNILNSN_7ScaleInE1ELSP_1EEEEEENS4_6LayoutINS5_IJNSA_ILi2EEESB_SB_EEENS5_IJSB_NSA_ILi0EEESV_EEEEENS5_IJNS4_10UnderscoreESY_SY_EEEEENS4_13SM90_TMA_LOADENS4_14ComposedLayoutINS4_7SwizzleILi3ELi4ELi3EEENS4_18smem_ptr_flag_bitsILi32EEENSS_INS5_IJNSA_ILi8EEENSA_ILi32EEEEEENS5_IJS18_SB_EEEEEEEvNS4_8identityES11_NS12_INS13_ILi1ELi4ELi3EEES16_NSS_INS5_IJS17_S17_EEENS5_IJSB_S17_EEEEEEENS4_9Copy_AtomIJNS4_39AutoVectorizingCopyWithAssumedAlignmentILi128EEEfEEES1D_EENS_8epilogue10collective6detail29Sm90TmaWarpSpecializedAdapterINS1P_15DefaultEpilogueIfSI_SI_NS1O_6thread17LinearCombinationIfLi1EffLNS1T_9ScaleType4KindE0ELNS_15FloatRoundStyleE2EfEENS1_15EpilogueDefaultEEEEEvvEEEEvNT_6ParamsE,@function
        .size           _ZN7cutlass13device_kernelINS_4gemm6kernel13GemmUniversalIN4cute5tupleIJiiiiEEENS1_10collective13CollectiveMmaINS1_39MainloopSm90TmaGmmaRmemAWarpSpecializedILi2ENS5_IJNS4_1CILi1EEESB_SB_EEENS1_35KernelTmaWarpSpecializedCooperativeEEENS5_IJNSA_ILi256EEENSA_ILi64EEESG_EEEfNS5_IJlSB_lEEEfNS5_IJSB_llEEENS4_8TiledMMAINS4_8MMA_AtomIJNS4_4SM904GMMA29MMA_64x64x8_F32TF32TF32_RS_TNILNSN_7ScaleInE1ELSP_1EEEEEENS4_6LayoutINS5_IJNSA_ILi2EEESB_SB_EEENS5_IJSB_NSA_ILi0EEESV_EEEEENS5_IJNS4_10UnderscoreESY_SY_EEEEENS4_13SM90_TMA_LOADENS4_14ComposedLayoutINS4_7SwizzleILi3ELi4ELi3EEENS4_18smem_ptr_flag_bitsILi32EEENSS_INS5_IJNSA_ILi8EEENSA_ILi32EEEEEENS5_IJS18_SB_EEEEEEEvNS4_8identityES11_NS12_INS13_ILi1ELi4ELi3EEES16_NSS_INS5_IJS17_S17_EEENS5_IJSB_S17_EEEEEEENS4_9Copy_AtomIJNS4_39AutoVectorizingCopyWithAssumedAlignmentILi128EEEfEEES1D_EENS_8epilogue10collective6detail29Sm90TmaWarpSpecializedAdapterINS1P_15DefaultEpilogueIfSI_SI_NS1O_6thread17LinearCombinationIfLi1EffLNS1T_9ScaleType4KindE0ELNS_15FloatRoundStyleE2EfEENS1_15EpilogueDefaultEEEEEvvEEEEvNT_6ParamsE,(.L_x_203 - _ZN7cutlass13device_kernelINS_4gemm6kernel13GemmUniversalIN4cute5tupleIJiiiiEEENS1_10collective13CollectiveMmaINS1_39MainloopSm90TmaGmmaRmemAWarpSpecializedILi2ENS5_IJNS4_1CILi1EEESB_SB_EEENS1_35KernelTmaWarpSpecializedCooperativeEEENS5_IJNSA_ILi256EEENSA_ILi64EEESG_EEEfNS5_IJlSB_lEEEfNS5_IJSB_llEEENS4_8TiledMMAINS4_8MMA_AtomIJNS4_4SM904GMMA29MMA_64x64x8_F32TF32TF32_RS_TNILNSN_7ScaleInE1ELSP_1EEEEEENS4_6LayoutINS5_IJNSA_ILi2EEESB_SB_EEENS5_IJSB_NSA_ILi0EEESV_EEEEENS5_IJNS4_10UnderscoreESY_SY_EEEEENS4_13SM90_TMA_LOADENS4_14ComposedLayoutINS4_7SwizzleILi3ELi4ELi3EEENS4_18smem_ptr_flag_bitsILi32EEENSS_INS5_IJNSA_ILi8EEENSA_ILi32EEEEEENS5_IJS18_SB_EEEEEEEvNS4_8identityES11_NS12_INS13_ILi1ELi4ELi3EEES16_NSS_INS5_IJS17_S17_EEENS5_IJSB_S17_EEEEEEENS4_9Copy_AtomIJNS4_39AutoVectorizingCopyWithAssumedAlignmentILi128EEEfEEES1D_EENS_8epilogue10collective6detail29Sm90TmaWarpSpecializedAdapterINS1P_15DefaultEpilogueIfSI_SI_NS1O_6thread17LinearCombinationIfLi1EffLNS1T_9ScaleType4KindE0ELNS_15FloatRoundStyleE2EfEENS1_15EpilogueDefaultEEEEEvvEEEEvNT_6ParamsE)
        .other          _ZN7cutlass13device_kernelINS_4gemm6kernel13GemmUniversalIN4cute5tupleIJiiiiEEENS1_10collective13CollectiveMmaINS1_39MainloopSm90TmaGmmaRmemAWarpSpecializedILi2ENS5_IJNS4_1CILi1EEESB_SB_EEENS1_35KernelTmaWarpSpecializedCooperativeEEENS5_IJNSA_ILi256EEENSA_ILi64EEESG_EEEfNS5_IJlSB_lEEEfNS5_IJSB_llEEENS4_8TiledMMAINS4_8MMA_AtomIJNS4_4SM904GMMA29MMA_64x64x8_F32TF32TF32_RS_TNILNSN_7ScaleInE1ELSP_1EEEEEENS4_6LayoutINS5_IJNSA_ILi2EEESB_SB_EEENS5_IJSB_NSA_ILi0EEESV_EEEEENS5_IJNS4_10UnderscoreESY_SY_EEEEENS4_13SM90_TMA_LOADENS4_14ComposedLayoutINS4_7SwizzleILi3ELi4ELi3EEENS4_18smem_ptr_flag_bitsILi32EEENSS_INS5_IJNSA_ILi8EEENSA_ILi32EEEEEENS5_IJS18_SB_EEEEEEEvNS4_8identityES11_NS12_INS13_ILi1ELi4ELi3EEES16_NSS_INS5_IJS17_S17_EEENS5_IJSB_S17_EEEEEEENS4_9Copy_AtomIJNS4_39AutoVectorizingCopyWithAssumedAlignmentILi128EEEfEEES1D_EENS_8epilogue10collective6detail29Sm90TmaWarpSpecializedAdapterINS1P_15DefaultEpilogueIfSI_SI_NS1O_6thread17LinearCombinationIfLi1EffLNS1T_9ScaleType4KindE0ELNS_15FloatRoundStyleE2EfEENS1_15EpilogueDefaultEEEEEvvEEEEvNT_6ParamsE,@"STO_CUDA_ENTRY STV_DEFAULT"
_ZN7cutlass13device_kernelINS_4gemm6kernel13GemmUniversalIN4cute5tupleIJiiiiEEENS1_10collective13CollectiveMmaINS1_39MainloopSm90TmaGmmaRmemAWarpSpecializedILi2ENS5_IJNS4_1CILi1EEESB_SB_EEENS1_35KernelTmaWarpSpecializedCooperativeEEENS5_IJNSA_ILi256EEENSA_ILi64EEESG_EEEfNS5_IJlSB_lEEEfNS5_IJSB_llEEENS4_8TiledMMAINS4_8MMA_AtomIJNS4_4SM904GMMA29MMA_64x64x8_F32TF32TF32_RS_TNILNSN_7ScaleInE1ELSP_1EEEEEENS4_6LayoutINS5_IJNSA_ILi2EEESB_SB_EEENS5_IJSB_NSA_ILi0EEESV_EEEEENS5_IJNS4_10UnderscoreESY_SY_EEEEENS4_13SM90_TMA_LOADENS4_14ComposedLayoutINS4_7SwizzleILi3ELi4ELi3EEENS4_18smem_ptr_flag_bitsILi32EEENSS_INS5_IJNSA_ILi8EEENSA_ILi32EEEEEENS5_IJS18_SB_EEEEEEEvNS4_8identityES11_NS12_INS13_ILi1ELi4ELi3EEES16_NSS_INS5_IJS17_S17_EEENS5_IJSB_S17_EEEEEEENS4_9Copy_AtomIJNS4_39AutoVectorizingCopyWithAssumedAlignmentILi128EEEfEEES1D_EENS_8epilogue10collective6detail29Sm90TmaWarpSpecializedAdapterINS1P_15DefaultEpilogueIfSI_SI_NS1O_6thread17LinearCombinationIfLi1EffLNS1T_9ScaleType4KindE0ELNS_15FloatRoundStyleE2EfEENS1_15EpilogueDefaultEEEEEvvEEEEvNT_6ParamsE:
[----:B------:R-:W0:Y:S02]  /*0000*/  LDC R1, c[0x0][0x28] ;  /* 0x00000a00ff017b82 */ /* 0x000e240000000800 */
[----:B0-----:R-:W-:Y:S01]  /*0010*/  VIADD R1, R1, 0xffffffb8 ;  /* 0xffffffb801017836 */ /* 0x001fe20000000000 */
[----:B------:R-:W0:Y:S01]  /*0020*/  S2R R0, SR_TID.X ;  /* 0x0000000000007919 */ /* 0x000e220000002100 */
[----:B------:R-:W-:Y:S01]  /*0030*/  ELECT P0, URZ, PT ;  /* 0x00000000003f782f */ /* 0x000fe20003800000 */
[----:B------:R-:W-:Y:S01]  /*0040*/  BSSY B0, `(.L_x_0) ;  /* 0x000000f000007945 */ /* 0x000fe20003800000 */
[--C-:B0-----:R-:W-:Y:S02]  /*0050*/  SHF.R.U32.HI R2, RZ, 0x5, R0.reuse ;  /* 0x00000005ff027819 */ /* 0x101fe40000011600 */
[----:B------:R-:W-:-:S03]  /*0060*/  SHF.R.U32.HI R12, RZ, 0x7, R0 ;  /* 0x00000007ff0c7819 */ /* 0x000fc60000011600 */
[----:B------:R-:W0:Y:S04]  /*0070*/  SHFL.IDX PT, R5, R2, RZ, 0x1f ;  /* 0x00001fff02057589 */ /* 0x000e2800000e0000 */
[----:B------:R1:W2:Y:S01]  /*0080*/  SHFL.IDX PT, R10, R12, RZ, 0x1f ;  /* 0x00001fff0c0a7589 */ /* 0x0002a200000e0000 */
[----:B0-----:R-:W-:-:S13]  /*0090*/  ISETP.NE.OR P0, PT, R5, RZ, !P0 ;  /* 0x000000ff0500720c */ /* 0x001fda0004705670 */
[----:B-12---:R-:W-:Y:S05]  /*00a0*/  @P0 BRA `(.L_x_1) ;  /* 0x0000000000200947 */ /* 0x006fea0003800000 */
[----:B------:R-:W-:Y:S02]  /*00b0*/  ULDC.64 UR4, c[0x0][0x198] ;  /* 0x0000660000047ab9 */ /* 0x000fe40000000a00 */
[----:B------:R-:W-:Y:S02]  /*00c0*/  UIADD3 UR6, UP0, UR4, 0xf0, URZ ;  /* 0x000000f004067890 */ /* 0x000fe4000ff1e03f */
[----:B------:R-:W-:Y:S02]  /*00d0*/  UIADD3 UR4, UP1, UR4, 0x1f0, URZ ;  /* 0x000001f004047890 */ /* 0x000fe4000ff3e03f */
[----:B------:R-:W-:Y:S02]  /*00e0*/  UIADD3.X UR7, URZ, UR5, URZ, UP0, !UPT ;  /* 0x000000053f077290 */ /* 0x000fe400087fe43f */
[----:B------:R-:W-:-:S07]  /*00f0*/  UIADD3.X UR5, URZ, UR5, URZ, UP1, !UPT ;  /* 0x000000053f057290 */ /* 0x000fce0008ffe43f */
[----:B------:R0:W-:Y:S02]  /*0100*/  UTMACCTL.PF [UR6] ;  /* 0x00000000060079b9 */ /* 0x0001e40008040000 */
[----:B------:R0:W-:Y:S02]  /*0110*/  UTMACCTL.PF [UR4] ;  /* 0x00000000040079b9 */ /* 0x0001e40008040000 */
[----:B0-----:R-:W-:Y:S01]  /*0120*/  NOP ;  /* 0x0000000000007918 */ /* 0x001fe20000000000 */
.L_x_1:
[----:B------:R-:W-:Y:S05]  /*0130*/  BSYNC B0 ;  /* 0x0000000000007941 */ /* 0x000fea0003800000 */
.L_x_0:
[----:B------:R-:W0:Y:S02]  /*0140*/  SHFL.IDX PT, R3, R2, RZ, 0x1f ;  /* 0x00001fff02037589 */ /* 0x000e2400000e0000 */
[----:B0-----:R-:W-:-:S13]  /*0150*/  ISETP.NE.AND P0, PT, R3, RZ, PT ;  /* 0x000000ff0300720c */ /* 0x001fda0003f05270 */
[----:B------:R-:W-:Y:S05]  /*0160*/  @P0 BRA `(.L_x_2) ;  /* 0x0000000000480947 */ /* 0x000fea0003800000 */
[----:B------:R-:W0:Y:S01]  /*0170*/  S2UR UR8, SR_CgaCtaId ;  /* 0x00000000000879c3 */ /* 0x000e220000008800 */
[----:B------:R-:W-:Y:S01]  /*0180*/  UMOV UR4, 0x400 ;  /* 0x0000040000047882 */ /* 0x000fe20000000000 */
[----:B------:R-:W-:Y:S01]  /*0190*/  UMOV UR5, 0x1 ;  /* 0x0000000100057882 */ /* 0x000fe20000000000 */
[----:B------:R-:W-:Y:S01]  /*01a0*/  UMOV UR6, 0x100 ;  /* 0x0000010000067882 */ /* 0x000fe20000000000 */
[----:B------:R-:W-:Y:S01]  /*01b0*/  ELECT P0, URZ, PT ;  /* 0x00000000003f782f */ /* 0x000fe20003800000 */
[----:B------:R-:W-:-:S04]  /*01c0*/  UIADD3 UR6, -UR6, 0x100000, URZ ;  /* 0x0010000006067890 */ /* 0x000fc8000fffe13f */
[----:B------:R-:W-:Y:S02]  /*01d0*/  USHF.L.U32 UR7, UR6, 0xb, URZ ;  /* 0x0000000b06077899 */ /* 0x000fe4000800063f */
[----:B------:R-:W-:Y:S02]  /*01e0*/  USHF.L.U32 UR6, UR6, 0x1, URZ ;  /* 0x0000000106067899 */ /* 0x000fe4000800063f */
[----:B0-----:R-:W-:Y:S02]  /*01f0*/  ULEA UR8, UR8, UR4, 0x18 ;  /* 0x0000000408087291 */ /* 0x001fe4000f8ec03f */
[----:B------:R-:W-:-:S04]  /*0200*/  UIADD3 UR4, -UR5, 0x100000, URZ ;  /* 0x0010000005047890 */ /* 0x000fc8000fffe13f */
[----:B------:R-:W-:Y:S02]  /*0210*/  USHF.L.U32 UR5, UR4, 0xb, URZ ;  /* 0x0000000b04057899 */ /* 0x000fe4000800063f */
[----:B------:R-:W-:Y:S01]  /*0220*/  USHF.L.U32 UR4, UR4, 0x1, URZ ;  /* 0x0000000104047899 */ /* 0x000fe2000800063f */
[----:B------:R-:W0:Y:S11]  /*0230*/  FENCE.VIEW.ASYNC.S ;  /* 0x00000000000073c6 */ /* 0x000e360000000000 */
[----:B0-----:R0:W1:Y:S01]  /*0240*/  SYNCS.EXCH.64 URZ, [UR8], UR4 ;  /* 0x00000004083f75b2 */ /* 0x0010620008000100 */
[----:B------:R0:W2:Y:S01]  /*0250*/  SYNCS.EXCH.64 URZ, [UR8+0x10], UR6 ;  /* 0x00001006083f75b2 */ /* 0x0000a20008000100 */
[----:B------:R0:W3:Y:S01]  /*0260*/  SYNCS.EXCH.64 URZ, [UR8+0x8], UR4 ;  /* 0x00000804083f75b2 */ /* 0x0000e20008000100 */
[----:B------:R0:W4:Y:S01]  /*0270*/  SYNCS.EXCH.64 URZ, [UR8+0x18], UR6 ;  /* 0x00001806083f75b2 */ /* 0x0001220008000100 */
[----:B------:R-:W-:Y:S01]  /*0280*/  NOP ;  /* 0x0000000000007918 */ /* 0x000fe20000000000 */
.L_x_2:
[----:B------:R-:W5:Y:S01]  /*0290*/  LDL.LU R6, [R1+0xc] ;  /* 0x00000c0001067983 */ /* 0x000f620000300800 */
[----:B------:R-:W1:Y:S01]  /*02a0*/  LDC R4, c[0x0][0x65c] ;  /* 0x00019700ff047b82 */ /* 0x000e620000000800 */
[----:B------:R-:W-:Y:S02]  /*02b0*/  ELECT P0, URZ, PT ;  /* 0x00000000003f782f */ /* 0x000fe40003800000 */
[----:B------:R-:W-:Y:S01]  /*02c0*/  ISETP.NE.AND P2, PT, R10, RZ, PT ;  /* 0x000000ff0a00720c */ /* 0x000fe20003f45270 */
[----:B------:R-:W2:Y:S01]  /*02d0*/  SHFL.IDX PT, R2, R2, RZ, 0x1f ;  /* 0x00001fff02027589 */ /* 0x000ea200000e0000 */
[----:B0-----:R-:W-:Y:S01]  /*02e0*/  UMOV UR4, 0x20 ;  /* 0x0000002000047882 */ /* 0x001fe20000000000 */
[----:B------:R-:W-:Y:S01]  /*02f0*/  NOP ;  /* 0x0000000000007918 */ /* 0x000fe20000000000 */
[----:B------:R-:W-:Y:S01]  /*0300*/  NOP ;  /* 0x0000000000007918 */ /* 0x000fe20000000000 */
[----:B------:R-:W0:Y:S01]  /*0310*/  S2R R3, SR_CTAID.Y ;  /* 0x0000000000037919 */ /* 0x000e220000002600 */
[----:B-1----:R-:W-:-:S02]  /*0320*/  ISETP.NE.AND P3, PT, R4, 0x1, PT ;  /* 0x000000010400780c */ /* 0x002fc40003f65270 */
[----:B------:R-:W1:Y:S01]  /*0330*/  S2R R4, SR_CTAID.X ;  /* 0x0000000000047919 */ /* 0x000e620000002500 */
[----:B--2---:R-:W-:Y:S02]  /*0340*/  ISETP.NE.OR P0, PT, R2, RZ, !P0 ;  /* 0x000000ff0200720c */ /* 0x004fe40004705670 */
[----:B------:R-:W-:-:S04]  /*0350*/  SHF.R.S32.HI R2, RZ, 0x1f, R5 ;  /* 0x0000001fff027819 */ /* 0x000fc80000011405 */
[----:B------:R-:W-:-:S04]  /*0360*/  LEA.HI R2, R2, R5, RZ, 0x2 ;  /* 0x0000000502027211 */ /* 0x000fc800078f10ff */
[----:B------:R-:W1:Y:S01]  /*0370*/  @P3 LDC R9, c[0x0][0x10] ;  /* 0x00000400ff093b82 */ /* 0x000e620000000800 */
[----:B------:R-:W-:Y:S01]  /*0380*/  LOP3.LUT R2, R2, 0xfffffffc, RZ, 0xc0, !PT ;  /* 0xfffffffc02027812 */ /* 0x000fe200078ec0ff */
[----:B------:R-:W-:Y:S01]  /*0390*/  @P3 IMAD.MOV.U32 R7, RZ, RZ, RZ ;  /* 0x000000ffff073224 */ /* 0x000fe200078e00ff */
[----:B------:R-:W-:Y:S01]  /*03a0*/  VOTEU.ALL UP0, P0 ;  /* 0x00000000003f7886 */ /* 0x000fe20000000000 */
[----:B------:R-:W-:Y:S02]  /*03b0*/  VOTEU.ALL UP1, P0 ;  /* 0x00000000003f7886 */ /* 0x000fe40000020000 */
[----:B------:R-:W-:Y:S02]  /*03c0*/  IMAD.IADD R2, R5, 0x1, -R2 ;  /* 0x0000000105027824 */ /* 0x000fe400078e0a02 */
[----:B------:R-:W2:Y:S01]  /*03d0*/  @!UP0 S2UR UR7, SR_CgaCtaId ;  /* 0x00000000000789c3 */ /* 0x000ea20000008800 */
[----:B------:R-:W-:Y:S01]  /*03e0*/  @!UP0 UMOV UR6, 0x400 ;  /* 0x0000040000068882 */ /* 0x000fe20000000000 */
[----:B------:R-:W-:-:S04]  /*03f0*/  @!UP0 UIADD3 UR4, -UR4, 0x100000, URZ ;  /* 0x0010000004048890 */ /* 0x000fc8000fffe13f */
[----:B------:R-:W-:Y:S02]  /*0400*/  @!UP0 USHF.L.U32 UR5, UR4, 0xb, URZ ;  /* 0x0000000b04058899 */ /* 0x000fe4000800063f */
[----:B------:R-:W-:Y:S01]  /*0410*/  @!UP0 USHF.L.U32 UR4, UR4, 0x1, URZ ;  /* 0x0000000104048899 */ /* 0x000fe2000800063f */
[C---:B------:R-:W-:Y:S01]  /*0420*/  ISETP.NE.AND P1, PT, R2.reuse, 0x3, PT ;  /* 0x000000030200780c */ /* 0x040fe20003f25270 */
[----:B------:R-:W-:Y:S01]  /*0430*/  IMAD.MOV.U32 R5, RZ, RZ, RZ ;  /* 0x000000ffff057224 */ /* 0x000fe200078e00ff */
[----:B------:R-:W3:Y:S01]  /*0440*/  @!P3 LDC R11, c[0x0][0xc] ;  /* 0x00000300ff0bbb82 */ /* 0x000ee20000000800 */
[----:B--2---:R-:W-:Y:S01]  /*0450*/  @!UP0 ULEA UR8, UR7, UR6, 0x18 ;  /* 0x0000000607088291 */ /* 0x004fe2000f8ec03f */
[----:B------:R-:W-:Y:S01]  /*0460*/  VOTEU.ALL UP0, P0 ;  /* 0x00000000003f7886 */ /* 0x000fe20000000000 */
[----:B------:R-:W-:Y:S01]  /*0470*/  ISETP.EQ.OR P0, PT, R2, RZ, !P1 ;  /* 0x000000ff0200720c */ /* 0x000fe20004f02670 */
[----:B------:R-:W-:Y:S01]  /*0480*/  ULDC UR6, c[0x0][0xc] ;  /* 0x0000030000067ab9 */ /* 0x000fe20000000800 */
[----:B------:R-:W-:-:S02]  /*0490*/  ULDC UR7, c[0x0][0x10] ;  /* 0x0000040000077ab9 */ /* 0x000fc40000000800 */
[C---:B------:R-:W-:Y:S01]  /*04a0*/  ISETP.EQ.AND P0, PT, R10.reuse, RZ, P0 ;  /* 0x000000ff0a00720c */ /* 0x040fe20000702270 */
[----:B------:R-:W-:Y:S01]  /*04b0*/  VIADD R10, R10, 0xffffffff ;  /* 0xffffffff0a0a7836 */ /* 0x000fe20000000000 */
[----:B------:R-:W2:Y:S04]  /*04c0*/  FENCE.VIEW.ASYNC.S ;  /* 0x00000000000073c6 */ /* 0x000ea80000000000 */
[----:B--2---:R-:W4:Y:S01]  /*04d0*/  @!UP0 SYNCS.EXCH.64 URZ, [UR8+0x30], UR4 ;  /* 0x00003004083f85b2 */ /* 0x004f220008000100 */
[----:B------:R-:W-:Y:S01]  /*04e0*/  ISETP.GE.U32.AND P1, PT, R10, 0x2, PT ;  /* 0x000000020a00780c */ /* 0x000fe20003f26070 */
[----:B------:R2:W4:Y:S01]  /*04f0*/  @!UP1 SYNCS.EXCH.64 URZ, [UR8+0x38], UR4 ;  /* 0x00003804083f95b2 */ /* 0x0005220008000100 */
[----:B------:R-:W-:Y:S01]  /*0500*/  NOP ;  /* 0x0000000000007918 */ /* 0x000fe20000000000 */
[----:B--2---:R-:W-:-:S03]  /*0510*/  UIMAD.WIDE.U32 UR4, UR6, UR7, URZ ;  /* 0x00000007060472a5 */ /* 0x004fc6000f8e003f */
[----:B------:R-:W-:Y:S02]  /*0520*/  ULDC UR6, c[0x0][0x14] ;  /* 0x0000050000067ab9 */ /* 0x000fe40000000800 */
[----:B------:R-:W-:Y:S02]  /*0530*/  UIMAD.WIDE.U32 UR54, UR4, UR6, URZ ;  /* 0x00000006043672a5 */ /* 0x000fe4000f8e003f */
[----:B------:R-:W-:-:S04]  /*0540*/  UIMAD UR45, UR5, UR6, URZ ;  /* 0x00000006052d72a4 */ /* 0x000fc8000f8e023f */
[----:B------:R-:W-:Y:S01]  /*0550*/  UIADD3 UR45, UR55, UR45, URZ ;  /* 0x0000002d372d7290 */ /* 0x000fe2000fffe03f */
[----:B-----5:R-:W-:-:S04]  /*0560*/  LOP3.LUT R6, R6, 0xffffefff, RZ, 0xc0, !PT ;  /* 0xffffefff06067812 */ /* 0x020fc800078ec0ff */
[----:B------:R-:W-:-:S05]  /*0570*/  @P3 LOP3.LUT R6, R6, 0x1000, RZ, 0xfc, !PT ;  /* 0x0000100006063812 */ /* 0x000fca00078efcff */
[----:B------:R0:W-:Y:S02]  /*0580*/  STL [R1+0xc], R6 ;  /* 0x00000c0601007387 */ /* 0x0001e40000100800 */
[----:B0-----:R-:W-:-:S04]  /*0590*/  @P3 IMAD.MOV.U32 R6, RZ, RZ, R3 ;  /* 0x000000ffff063224 */ /* 0x001fc800078e0003 */
[----:B-1----:R-:W-:-:S04]  /*05a0*/  @P3 IMAD.WIDE.U32 R8, R4, R9, R6 ;  /* 0x0000000904083225 */ /* 0x002fc800078e0006 */
[----:B---3--:R-:W-:-:S04]  /*05b0*/  @!P3 IMAD.WIDE.U32 R6, R11, R3, R4 ;  /* 0x000000030b06b225 */ /* 0x008fc800078e0004 */
[----:B------:R-:W-:Y:S02]  /*05c0*/  @P3 IMAD.MOV.U32 R11, RZ, RZ, RZ ;  /* 0x000000ffff0b3224 */ /* 0x000fe400078e00ff */
[----:B------:R-:W-:Y:S01]  /*05d0*/  @P3 IMAD.MOV.U32 R20, RZ, RZ, R8 ;  /* 0x000000ffff143224 */ /* 0x000fe200078e0008 */
[----:B------:R-:W-:Y:S01]  /*05e0*/  SEL R8, RZ, 0x1, !P0 ;  /* 0x00000001ff087807 */ /* 0x000fe20004000000 */
[----:B------:R-:W-:Y:S02]  /*05f0*/  @P3 IMAD.IADD R21, R9, 0x1, R11 ;  /* 0x0000000109153824 */ /* 0x000fe400078e020b */
[----:B------:R-:W-:Y:S02]  /*0600*/  @!P3 IMAD.MOV.U32 R20, RZ, RZ, R6 ;  /* 0x000000ffff14b224 */ /* 0x000fe400078e0006 */
[----:B------:R-:W-:Y:S01]  /*0610*/  @!P3 IMAD.MOV.U32 R21, RZ, RZ, R7 ;  /* 0x000000ffff15b224 */ /* 0x000fe200078e0007 */
[----:B------:R-:W-:Y:S02]  /*0620*/  SEL R7, R8, 0x2, P1 ;  /* 0x0000000208077807 */ /* 0x000fe40000800000 */
[----:B------:R0:W-:Y:S04]  /*0630*/  STL [R1+0x1c], R20 ;  /* 0x00001c1401007387 */ /* 0x0001e80000100800 */
[----:B------:R0:W-:Y:S04]  /*0640*/  STL [R1+0x18], R21 ;  /* 0x0000181501007387 */ /* 0x0001e80000100800 */
[----:B------:R0:W-:Y:S01]  /*0650*/  STL [R1+0x14], R7 ;  /* 0x0000140701007387 */ /* 0x0001e20000100800 */
[----:B----4-:R-:W-:Y:S06]  /*0660*/  BAR.SYNC.DEFER_BLOCKING 0x0 ;  /* 0x0000000000007b1d */ /* 0x010fec0000010000 */
[----:B------:R-:W-:Y:S05]  /*0670*/  @!P2 BRA `(.L_x_3) ;  /* 0x0000007400a8a947 */ /* 0x000fea0003800000 */
[----:B------:R-:W-:-:S13]  /*0680*/  ISETP.GT.U32.AND P0, PT, R10, 0x1, PT ;  /* 0x000000010a00780c */ /* 0x000fda0003f04070 */
[----:B------:R-:W-:Y:S05]  /*0690*/  @P0 EXIT ;  /* 0x000000000000094d */ /* 0x000fea0003800000 */
[----:B------:R-:W-:Y:S01]  /*06a0*/  ULDC.64 UR4, c[0x0][0x650] ;  /* 0x0001940000047ab9 */ /* 0x000fe20000000a00 */
[----:B------:R-:W-:Y:S01]  /*06b0*/  PRMT R6, RZ, 0x7610, R6 ;  /* 0x00007610ff067816 */ /* 0x000fe20000000006 */
[----:B------:R-:W-:Y:S01]  /*06c0*/  IMAD.MOV.U32 R18, RZ, RZ, -0x1 ;  /* 0xffffffffff127424 */ /* 0x000fe200078e00ff */
[----:B------:R-:W-:Y:S01]  /*06d0*/  ISETP.GE.U32.AND P0, PT, R20, UR4, PT ;  /* 0x0000000414007c0c */ /* 0x000fe2000bf06070 */
[----:B------:R-:W-:Y:S01]  /*06e0*/  IMAD.MOV.U32 R19, RZ, RZ, -0x1 ;  /* 0xffffffffff137424 */ /* 0x000fe200078e00ff */
[----:B------:R-:W-:Y:S02]  /*06f0*/  MOV R89, 0xffffffff ;  /* 0xffffffff00597802 */ /* 0x000fe40000000f00 */
[----:B------:R-:W-:-:S13]  /*0700*/  ISETP.GE.U32.AND.EX P0, PT, R21, UR5, PT, P0 ;  /* 0x0000000515007c0c */ /* 0x000fda000bf06100 */
[----:B------:R-:W-:Y:S05]  /*0710*/  @P0 BRA `(.L_x_4) ;  /* 0x0000000400600947 */ /* 0x000fea0003800000 */
[----:B------:R-:W1:Y:S01]  /*0720*/  LDC.64 R14, c[0x0][0x628] ;  /* 0x00018a00ff0e7b82 */ /* 0x000e620000000a00 */
[----:B------:R-:W-:Y:S02]  /*0730*/  IMAD.MOV.U32 R6, RZ, RZ, R20 ;  /* 0x000000ffff067224 */ /* 0x000fe400078e0014 */
[----:B0-----:R-:W-:-:S05]  /*0740*/  IMAD.MOV.U32 R7, RZ, RZ, R21 ;  /* 0x000000ffff077224 */ /* 0x001fca00078e0015 */
[----:B------:R-:W0:Y:S08]  /*0750*/  LDC R2, c[0x0][0x630] ;  /* 0x00018c00ff027b82 */ /* 0x000e300000000800 */
[----:B------:R-:W2:Y:S01]  /*0760*/  LDC.64 R16, c[0x0][0x620] ;  /* 0x00018800ff107b82 */ /* 0x000ea20000000a00 */
[----:B-1----:R-:W-:-:S04]  /*0770*/  ISETP.NE.U32.AND P0, PT, R14, RZ, PT ;  /* 0x000000ff0e00720c */ /* 0x002fc80003f05070 */
[----:B------:R-:W-:-:S13]  /*0780*/  ISETP.NE.AND.EX P0, PT, R15, RZ, PT, P0 ;  /* 0x000000ff0f00720c */ /* 0x000fda0003f05300 */
[----:B0-2---:R-:W-:Y:S05]  /*0790*/  @!P0 BRA `(.L_x_5) ;  /* 0x0000000000288947 */ /* 0x005fea0003800000 */
[----:B------:R-:W0:Y:S02]  /*07a0*/  LDC R11, c[0x0][0x634] ;  /* 0x00018d00ff0b7b82 */ /* 0x000e240000000800 */
[----:B0-----:R-:W-:-:S05]  /*07b0*/  IADD3 R11, P0, R20, R11, RZ ;  /* 0x0000000b140b7210 */ /* 0x001fca0007f1e0ff */
[----:B------:R-:W-:-:S04]  /*07c0*/  IMAD.X R13, RZ, RZ, R21, P0 ;  /* 0x000000ffff0d7224 */ /* 0x000fc800000e0615 */
[----:B------:R-:W-:-:S04]  /*07d0*/  IMAD.WIDE.U32 R6, R13, R14, RZ ;  /* 0x0000000e0d067225 */ /* 0x000fc800078e00ff */
[----:B------:R-:W-:-:S04]  /*07e0*/  IMAD.WIDE.U32 R8, P0, R11, R15, R6 ;  /* 0x0000000f0b087225 */ /* 0x000fc80007800006 */
[----:B------:R-:W-:-:S04]  /*07f0*/  IMAD.WIDE.U32 R6, R11, R14, RZ ;  /* 0x0000000e0b067225 */ /* 0x000fc800078e00ff */
[----:B------:R-:W-:Y:S01]  /*0800*/  IMAD.X R11, RZ, RZ, RZ, P0 ;  /* 0x000000ffff0b7224 */ /* 0x000fe200000e06ff */
[----:B------:R-:W-:Y:S01]  /*0810*/  IADD3 RZ, P0, R7, R8, RZ ;  /* 0x0000000807ff7210 */ /* 0x000fe20007f1e0ff */
[----:B------:R-:W-:-:S04]  /*0820*/  IMAD.MOV.U32 R10, RZ, RZ, R9 ;  /* 0x000000ffff0a7224 */ /* 0x000fc800078e0009 */
[----:B------:R-:W-:-:S08]  /*0830*/  IMAD.WIDE.U32.X R6, R13, R15, R10, P0 ;  /* 0x0000000f0d067225 */ /* 0x000fd000000e040a */
.L_x_5:
[-CC-:B------:R-:W-:Y:S01]  /*0840*/  SHF.R.U64 R23, R6, R2.reuse, R7.reuse ;  /* 0x0000000206177219 */ /* 0x180fe20000001207 */
[----:B------:R-:W0:Y:S01]  /*0850*/  LDC R10, c[0x0][0x618] ;  /* 0x00018600ff0a7b82 */ /* 0x000e220000000800 */
[----:B------:R-:W-:Y:S01]  /*0860*/  SHF.R.U32.HI R5, RZ, R2, R7 ;  /* 0x00000002ff057219 */ /* 0x000fe20000011607 */
[----:B------:R-:W-:Y:S01]  /*0870*/  ULDC UR4, c[0x0][0x150] ;  /* 0x0000540000047ab9 */ /* 0x000fe20000000800 */
[----:B------:R-:W-:Y:S01]  /*0880*/  IADD3 R9, P0, RZ, -R23, RZ ;  /* 0x80000017ff097210 */ /* 0x000fe20007f1e0ff */
[----:B------:R-:W-:Y:S01]  /*0890*/  IMAD.MOV.U32 R6, RZ, RZ, R20 ;  /* 0x000000ffff067224 */ /* 0x000fe200078e0014 */
[----:B------:R-:W-:Y:S01]  /*08a0*/  I2FP.F32.U32 R2, R4 ;  /* 0x0000000400027245 */ /* 0x000fe20000201000 */
[----:B------:R-:W-:Y:S02]  /*08b0*/  IMAD.MOV.U32 R7, RZ, RZ, R21 ;  /* 0x000000ffff077224 */ /* 0x000fe400078e0015 */
[----:B------:R-:W1:Y:S01]  /*08c0*/  LDC.64 R24, c[0x0][0x640] ;  /* 0x00019000ff187b82 */ /* 0x000e620000000a00 */
[----:B------:R-:W-:-:S02]  /*08d0*/  IMAD.X R11, RZ, RZ, ~R5, P0 ;  /* 0x000000ffff0b7224 */ /* 0x000fc400000e0e05 */
[----:B------:R-:W-:Y:S01]  /*08e0*/  FMUL R2, R2, UR4 ;  /* 0x0000000402027c20 */ /* 0x000fe20008400000 */
[----:B------:R-:W-:Y:S01]  /*08f0*/  IMAD.WIDE.U32 R6, R9, R16, R6 ;  /* 0x0000001009067225 */ /* 0x000fe200078e0006 */
[----:B------:R-:W-:-:S03]  /*0900*/  ULDC UR4, c[0x0][0x154] ;  /* 0x0000550000047ab9 */ /* 0x000fc60000000800 */
[----:B------:R-:W-:Y:S01]  /*0910*/  IMAD R8, R11, R16, RZ ;  /* 0x000000100b087224 */ /* 0x000fe200078e02ff */
[----:B------:R-:W2:Y:S01]  /*0920*/  LDC R5, c[0x0][0x144] ;  /* 0x00005100ff057b82 */ /* 0x000ea20000000800 */
[----:B------:R-:W3:Y:S02]  /*0930*/  F2I.U32.TRUNC.NTZ R2, R2 ;  /* 0x0000000200027305 */ /* 0x000ee4000020f000 */
[----:B------:R-:W-:-:S04]  /*0940*/  IMAD R9, R9, R17, R8 ;  /* 0x0000001109097224 */ /* 0x000fc800078e0208 */
[----:B------:R-:W-:Y:S01]  /*0950*/  IMAD.IADD R7, R7, 0x1, R9 ;  /* 0x0000000107077824 */ /* 0x000fe200078e0209 */
[----:B------:R-:W4:Y:S01]  /*0960*/  LDC R18, c[0x0][0x608] ;  /* 0x00018200ff127b82 */ /* 0x000f220000000800 */
[----:B------:R-:W-:-:S03]  /*0970*/  IMAD.MOV.U32 R9, RZ, RZ, -0x1 ;  /* 0xffffffffff097424 */ /* 0x000fc600078e00ff */
[-CC-:B0-----:R-:W-:Y:S02]  /*0980*/  SHF.R.U64 R16, R6, R10.reuse, R7.reuse ;  /* 0x0000000a06107219 */ /* 0x181fe40000001207 */
[----:B------:R-:W-:Y:S02]  /*0990*/  I2FP.F32.U32 R6, R3 ;  /* 0x0000000300067245 */ /* 0x000fe40000201000 */
[----:B------:R-:W0:Y:S01]  /*09a0*/  LDC R22, c[0x0][0x658] ;  /* 0x00019600ff167b82 */ /* 0x000e220000000800 */
[----:B-1----:R-:W-:Y:S02]  /*09b0*/  ISETP.NE.U32.AND P0, PT, R24, RZ, PT ;  /* 0x000000ff1800720c */ /* 0x002fe40003f05070 */
[----:B------:R-:W-:Y:S01]  /*09c0*/  FMUL R6, R6, UR4 ;  /* 0x0000000406067c20 */ /* 0x000fe20008400000 */
[----:B---3--:R-:W-:Y:S02]  /*09d0*/  IADD3 R8, -R2, RZ, RZ ;  /* 0x000000ff02087210 */ /* 0x008fe40007ffe1ff */
[----:B------:R-:W-:Y:S01]  /*09e0*/  ISETP.NE.AND.EX P0, PT, R25, RZ, PT, P0 ;  /* 0x000000ff1900720c */ /* 0x000fe20003f05300 */
[----:B------:R1:W3:Y:S01]  /*09f0*/  F2I.U32.TRUNC.NTZ R13, R6 ;  /* 0x00000006000d7305 */ /* 0x0002e2000020f000 */
[----:B------:R-:W1:Y:S01]  /*0a00*/  LDC R14, c[0x0][0x148] ;  /* 0x00005200ff0e7b82 */ /* 0x000e620000000800 */
[----:B------:R-:W-:Y:S01]  /*0a10*/  SHF.R.U32.HI R7, RZ, R10, R7 ;  /* 0x0000000aff077219 */ /* 0x000fe20000011607 */
[----:B--2---:R-:W-:-:S06]  /*0a20*/  IMAD R2, R5, R8, R4 ;  /* 0x0000000805027224 */ /* 0x004fcc00078e0204 */
[----:B------:R-:W2:Y:S01]  /*0a30*/  LDC R20, c[0x0][0x600] ;  /* 0x00018000ff147b82 */ /* 0x000ea20000000800 */
[-CC-:B----4-:R-:W-:Y:S02]  /*0a40*/  SHF.R.U64 R26, R16, R18.reuse, R7.reuse ;  /* 0x00000012101a7219 */ /* 0x190fe40000001207 */
[----:B------:R-:W-:Y:S01]  /*0a50*/  SHF.R.U32.HI R5, RZ, R18, R7 ;  /* 0x00000012ff057219 */ /* 0x000fe20000011607 */
[----:B------:R-:W-:-:S04]  /*0a60*/  IMAD.MOV.U32 R7, RZ, RZ, 0x1 ;  /* 0x00000001ff077424 */ /* 0x000fc800078e00ff */
[----:B------:R-:W4:Y:S01]  /*0a70*/  LDC R17, c[0x0][0x648] ;  /* 0x00019200ff117b82 */ /* 0x000f220000000800 */
[-C--:B0-----:R-:W-:Y:S02]  /*0a80*/  SHF.L.U32 R4, R9, R22.reuse, RZ ;  /* 0x0000001609047219 */ /* 0x081fe400000006ff */
[--C-:B------:R-:W-:Y:S02]  /*0a90*/  SHF.R.U64 R18, R26, R22, R5.reuse ;  /* 0x000000161a127219 */ /* 0x100fe40000001205 */
[----:B------:R-:W-:Y:S02]  /*0aa0*/  LOP3.LUT R11, RZ, R4, RZ, 0x33, !PT ;  /* 0x00000004ff0b7212 */ /* 0x000fe400078e33ff */
[-C--:B------:R-:W-:Y:S01]  /*0ab0*/  SHF.R.U32.HI R5, RZ, R22.reuse, R5 ;  /* 0x00000016ff057219 */ /* 0x080fe20000011605 */
[----:B------:R-:W0:Y:S01]  /*0ac0*/  LDC R19, c[0x0][0x638] ;  /* 0x00018e00ff137b82 */ /* 0x000e220000000800 */
[----:B------:R-:W-:Y:S01]  /*0ad0*/  SHF.L.U32 R10, R7, R22, RZ ;  /* 0x00000016070a7219 */ /* 0x000fe200000006ff */
[----:B------:R-:W-:-:S06]  /*0ae0*/  IMAD.MOV.U32 R4, RZ, RZ, R18 ;  /* 0x000000ffff047224 */ /* 0x000fcc00078e0012 */
[----:B------:R-:W0:Y:S01]  /*0af0*/  LDC R21, c[0x0][0x610] ;  /* 0x00018400ff157b82 */ /* 0x000e220000000800 */
[----:B-1-3--:R-:W-:Y:S05]  /*0b00*/  @!P0 BRA `(.L_x_6) ;  /* 0x0000000000288947 */ /* 0x00afea0003800000 */
[----:B------:R-:W1:Y:S02]  /*0b10*/  LDC R9, c[0x0][0x64c] ;  /* 0x00019300ff097b82 */ /* 0x000e640000000800 */
[----:B-1----:R-:W-:-:S05]  /*0b20*/  IADD3 R9, P0, R18, R9, RZ ;  /* 0x0000000912097210 */ /* 0x002fca0007f1e0ff */
        /* <DEDUP_REMOVED lines=8> */
.L_x_6:
[----:B----4-:R-:W-:Y:S01]  /*0bb0*/  SHF.R.U64 R4, R4, R17, R5 ;  /* 0x0000001104047219 */ /* 0x010fe20000001205 */
[----:B--2---:R-:W-:Y:S01]  /*0bc0*/  VIADD R5, R20, 0xffffffff ;  /* 0xffffffff14057836 */ /* 0x004fe20000000000 */
[----:B------:R-:W-:Y:S01]  /*0bd0*/  LOP3.LUT R11, R26, R11, RZ, 0xc0, !PT ;  /* 0x0000000b1a0b7212 */ /* 0x000fe200078ec0ff */
[----:B------:R-:W-:Y:S02]  /*0be0*/  IMAD.MOV R13, RZ, RZ, -R13 ;  /* 0x000000ffff0d7224 */ /* 0x000fe400078e0a0d */
[----:B------:R-:W-:Y:S01]  /*0bf0*/  IMAD.MOV R6, RZ, RZ, -R4 ;  /* 0x000000ffff067224 */ /* 0x000fe200078e0a04 */
[----:B------:R-:W-:Y:S01]  /*0c00*/  LOP3.LUT R5, R16, R5, RZ, 0xc0, !PT ;  /* 0x0000000510057212 */ /* 0x000fe200078ec0ff */
[----:B------:R-:W-:Y:S02]  /*0c10*/  @P3 IMAD R2, R14, R13, R3 ;  /* 0x0000000d0e023224 */ /* 0x000fe400078e0203 */
[----:B------:R-:W-:Y:S02]  /*0c20*/  IMAD R11, R10, R4, R11 ;  /* 0x000000040a0b7224 */ /* 0x000fe400078e020b */
[----:B0-----:R-:W-:-:S02]  /*0c30*/  IMAD R3, R6, R19, R18 ;  /* 0x0000001306037224 */ /* 0x001fc400078e0212 */
[----:B------:R-:W-:Y:S02]  /*0c40*/  IMAD R2, R11, R21, R2 ;  /* 0x000000150b027224 */ /* 0x000fe400078e0202 */
[----:B------:R-:W-:Y:S02]  /*0c50*/  IMAD R3, R3, R20, R5 ;  /* 0x0000001403037224 */ /* 0x000fe400078e0205 */
[----:B------:R-:W-:Y:S02]  /*0c60*/  IMAD.MOV.U32 R6, RZ, RZ, 0x1 ;  /* 0x00000001ff067424 */ /* 0x000fe400078e00ff */
[----:B------:R-:W-:Y:S01]  /*0c70*/  IMAD.MOV.U32 R19, RZ, RZ, R23 ;  /* 0x000000ffff137224 */ /* 0x000fe200078e0017 */
[----:B------:R-:W-:Y:S02]  /*0c80*/  SEL R18, R3, R2, !P3 ;  /* 0x0000000203127207 */ /* 0x000fe40005800000 */
[----:B------:R-:W-:-:S07]  /*0c90*/  SEL R89, R2, R3, !P3 ;  /* 0x0000000302597207 */ /* 0x000fce0005800000 */
.L_x_4:
[----:B------:R-:W-:-:S08]  /*0ca0*/  NOP ;  /* 0x0000000000007918 */ /* 0x000fd00000000000 */
[----:B------:R-:W1:Y:S02]  /*0cb0*/  USETMAXREG.TRY_ALLOC.CTAPOOL UP0, 0xe8 ;  /* 0x000000e8000079c8 */ /* 0x000e640008000600 */
[----:B-1----:R-:W-:-:S13]  /*0cc0*/  PLOP3.LUT P0, PT, PT, PT, UP0, 0x80, 0x0 ;  /* 0x000000000000781c */ /* 0x002fda0003f0f008 */
[----:B------:R-:W-:Y:S05]  /*0cd0*/  @!P0 BRA `(.L_x_4) ;  /* 0xfffffffc00f08947 */ /* 0x000fea000383ffff */
[----:B------:R-:W-:Y:S01]  /*0ce0*/  ULDC.64 UR4, c[0x0][0x598] ;  /* 0x0001660000047ab9 */ /* 0x000fe20000000a00 */
[----:B------:R-:W-:Y:S01]  /*0cf0*/  ULDC.64 UR36, c[0x0][0x208] ;  /* 0x0000820000247ab9 */ /* 0x000fe20000000a00 */
[----:B------:R-:W-:-:S04]  /*0d00*/  ISETP.NE.U32.AND P0, PT, RZ, UR4, PT ;  /* 0x00000004ff007c0c */ /* 0x000fc8000bf05070 */
[----:B------:R-:W-:-:S13]  /*0d10*/  ISETP.NE.AND.EX P0, PT, RZ, UR5, PT, P0 ;  /* 0x00000005ff007c0c */ /* 0x000fda000bf05300 */
[----:B------:R-:W-:Y:S05]  /*0d20*/  @!P0 BRA `(.L_x_7) ;  /* 0x00000000001c8947 */ /* 0x000fea0003800000 */
[----:B------:R-:W1:Y:S02]  /*0d30*/  LDC.64 R2, c[0x0][0x598] ;  /* 0x00016600ff027b82 */ /* 0x000e640000000a00 */
[----:B-1----:R-:W2:Y:S02]  /*0d40*/  LDG.E.64 R2, desc[UR36][R2.64] ;  /* 0x0000002402027981 */ /* 0x002ea4000c1e1b00 */
[----:B--2---:R-:W-:-:S04]  /*0d50*/  ISETP.NE.U32.AND P0, PT, R2, RZ, PT ;  /* 0x000000ff0200720c */ /* 0x004fc80003f05070 */
[----:B------:R-:W-:-:S13]  /*0d60*/  ISETP.NE.AND.EX P0, PT, R3, RZ, PT, P0 ;  /* 0x000000ff0300720c */ /* 0x000fda0003f05300 */
[----:B------:R-:W-:Y:S05]  /*0d70*/  @!P0 BRA `(.L_x_7) ;  /* 0x0000000000088947 */ /* 0x000fea0003800000 */
[----:B------:R1:W5:Y:S01]  /*0d80*/  LD.E R88, desc[UR36][R2.64] ;  /* 0x0000002402587980 */ /* 0x000362000c101900 */
[----:B------:R-:W-:Y:S05]  /*0d90*/  BRA `(.L_x_8) ;  /* 0x0000000000247947 */ /* 0x000fea0003800000 */
.L_x_7:
[----:B------:R-:W-:Y:S02]  /*0da0*/  ULDC.64 UR4, c[0x0][0x588] ;  /* 0x0001620000047ab9 */ /* 0x000fe40000000a00 */
[----:B------:R-:W-:-:S04]  /*0db0*/  ISETP.NE.U32.AND P0, PT, RZ, UR4, PT ;  /* 0x00000004ff007c0c */ /* 0x000fc8000bf05070 */
[----:B------:R-:W-:-:S13]  /*0dc0*/  ISETP.NE.AND.EX P0, PT, RZ, UR5, PT, P0 ;  /* 0x00000005ff007c0c */ /* 0x000fda000bf05300 */
[----:B------:R-:W-:Y:S05]  /*0dd0*/  @!P0 BRA `(.L_x_9) ;  /* 0x00000000000c8947 */ /* 0x000fea0003800000 */
[----:B------:R-:W1:Y:S02]  /*0de0*/  LDC.64 R2, c[0x0][0x588] ;  /* 0x00016200ff027b82 */ /* 0x000e640000000a00 */
[----:B-1----:R2:W5:Y:S01]  /*0df0*/  LDG.E R88, desc[UR36][R2.64] ;  /* 0x0000002402587981 */ /* 0x002562000c1e1900 */
[----:B------:R-:W-:Y:S05]  /*0e00*/  BRA `(.L_x_8) ;  /* 0x0000000000087947 */ /* 0x000fea0003800000 */
.L_x_9:
[----:B------:R-:W-:Y:S02]  /*0e10*/  ULDC UR4, c[0x0][0x580] ;  /* 0x0001600000047ab9 */ /* 0x000fe40000000800 */
[----:B------:R-:W-:-:S07]  /*0e20*/  MOV R88, UR4 ;  /* 0x0000000400587c02 */ /* 0x000fce0008000f00 */
.L_x_8:
[----:B------:R-:W-:Y:S02]  /*0e30*/  ULDC.64 UR4, c[0x0][0x5a0] ;  /* 0x0001680000047ab9 */ /* 0x000fe40000000a00 */
[----:B------:R-:W-:-:S04]  /*0e40*/  ISETP.NE.U32.AND P0, PT, RZ, UR4, PT ;  /* 0x00000004ff007c0c */ /* 0x000fc8000bf05070 */
[----:B------:R-:W-:-:S13]  /*0e50*/  ISETP.NE.AND.EX P0, PT, RZ, UR5, PT, P0 ;  /* 0x00000005ff007c0c */ /* 0x000fda000bf05300 */
[----:B------:R-:W-:Y:S05]  /*0e60*/  @!P0 BRA `(.L_x_10) ;  /* 0x00000000001c8947 */ /* 0x000fea0003800000 */
[----:B-12---:R-:W1:Y:S02]  /*0e70*/  LDC.64 R2, c[0x0][0x5a0] ;  /* 0x00016800ff027b82 */ /* 0x006e640000000a00 */
[----:B-1----:R-:W2:Y:S02]  /*0e80*/  LDG.E.64 R2, desc[UR36][R2.64] ;  /* 0x0000002402027981 */ /* 0x002ea4000c1e1b00 */
[----:B--2---:R-:W-:-:S04]  /*0e90*/  ISETP.NE.U32.AND P0, PT, R2, RZ, PT ;  /* 0x000000ff0200720c */ /* 0x004fc80003f05070 */
[----:B------:R-:W-:-:S13]  /*0ea0*/  ISETP.NE.AND.EX P0, PT, R3, RZ, PT, P0 ;  /* 0x000000ff0300720c */ /* 0x000fda0003f05300 */
[----:B------:R-:W-:Y:S05]  /*0eb0*/  @!P0 BRA `(.L_x_10) ;  /* 0x0000000000088947 */ /* 0x000fea0003800000 */
[----:B------:R1:W5:Y:S01]  /*0ec0*/  LD.E R90, desc[UR36][R2.64] ;  /* 0x00000024025a7980 */ /* 0x000362000c101900 */
[----:B------:R-:W-:Y:S05]  /*0ed0*/  BRA `(.L_x_11) ;  /* 0x0000000000247947 */ /* 0x000fea0003800000 */
.L_x_10:
[----:B------:R-:W-:Y:S02]  /*0ee0*/  ULDC.64 UR4, c[0x0][0x590] ;  /* 0x0001640000047ab9 */ /* 0x000fe40000000a00 */
[----:B------:R-:W-:-:S04]  /*0ef0*/  ISETP.NE.U32.AND P0, PT, RZ, UR4, PT ;  /* 0x00000004ff007c0c */ /* 0x000fc8000bf05070 */
[----:B------:R-:W-:-:S13]  /*0f00*/  ISETP.NE.AND.EX P0, PT, RZ, UR5, PT, P0 ;  /* 0x00000005ff007c0c */ /* 0x000fda000bf05300 */
[----:B------:R-:W-:Y:S05]  /*0f10*/  @!P0 BRA `(.L_x_12) ;  /* 0x00000000000c8947 */ /* 0x000fea0003800000 */
[----:B------:R-:W3:Y:S02]  /*0f20*/  LDC.64 R90, c[0x0][0x590] ;  /* 0x00016400ff5a7b82 */ /* 0x000ee40000000a00 */
[----:B---3--:R3:W5:Y:S01]  /*0f30*/  LDG.E R90, desc[UR36][R90.64] ;  /* 0x000000245a5a7981 */ /* 0x008762000c1e1900 */
[----:B------:R-:W-:Y:S05]  /*0f40*/  BRA `(.L_x_11) ;  /* 0x0000000000087947 */ /* 0x000fea0003800000 */
.L_x_12:
[----:B------:R-:W-:Y:S02]  /*0f50*/  ULDC UR4, c[0x0][0x584] ;  /* 0x0001610000047ab9 */ /* 0x000fe40000000800 */
[----:B------:R-:W-:-:S07]  /*0f60*/  IMAD.U32 R90, RZ, RZ, UR4 ;  /* 0x00000004ff5a7e24 */ /* 0x000fce000f8e00ff */
.L_x_11:
[----:B------:R-:W-:-:S13]  /*0f70*/  LOP3.LUT P0, RZ, R6, 0xff, RZ, 0xc0, !PT ;  /* 0x000000ff06ff7812 */ /* 0x000fda000780c0ff */
[----:B------:R-:W-:Y:S05]  /*0f80*/  @!P0 EXIT ;  /* 0x000000000000894d */ /* 0x000fea0003800000 */
[----:B------:R-:W4:Y:S01]  /*0f90*/  LDL R6, [R1+0x14] ;  /* 0x0000140001067983 */ /* 0x000f220000100800 */
[----:B------:R-:W0:Y:S01]  /*0fa0*/  LDC R100, c[0x0][0x658] ;  /* 0x00019600ff647b82 */ /* 0x000e220000000800 */
[C---:B------:R-:W-:Y:S01]  /*0fb0*/  LOP3.LUT R102, R0.reuse, 0x3, RZ, 0xc0, !PT ;  /* 0x0000000300667812 */ /* 0x040fe200078ec0ff */
[----:B------:R-:W-:Y:S01]  /*0fc0*/  ULDC.64 UR4, c[0x0][0x288] ;  /* 0x0000a20000047ab9 */ /* 0x000fe20000000a00 */
[----:B-12---:R-:W-:Y:S02]  /*0fd0*/  LOP3.LUT R2, R0, 0x7f, RZ, 0xc0, !PT ;  /* 0x0000007f00027812 */ /* 0x006fe400078ec0ff */
[----:B------:R-:W-:-:S03]  /*0fe0*/  LOP3.LUT R12, R12, 0x1, RZ, 0xc0, !PT ;  /* 0x000000010c0c7812 */ /* 0x000fc600078ec0ff */
[----:B------:R-:W1:Y:S01]  /*0ff0*/  LDC.64 R96, c[0x0][0x5c8] ;  /* 0x00017200ff607b82 */ /* 0x000e620000000a00 */
[----:B---3--:R-:W-:Y:S01]  /*1000*/  SHF.R.U32.HI R91, RZ, 0x2, R0 ;  /* 0x00000002ff5b7819 */ /* 0x008fe20000011600 */
[----:B0-----:R-:W-:Y:S01]  /*1010*/  IMAD.SHL.U32 R7, R102, 0x8, RZ ;  /* 0x0000000866077824 */ /* 0x001fe200078e00ff */
[----:B------:R-:W-:-:S05]  /*1020*/  SHF.R.U32.HI R4, RZ, 0x1, R2 ;  /* 0x00000001ff047819 */ /* 0x000fca0000011602 */
[----:B------:R-:W0:Y:S01]  /*1030*/  LDC R94, c[0x0][0x600] ;  /* 0x00018000ff5e7b82 */ /* 0x000e220000000800 */
[C---:B------:R-:W-:Y:S01]  /*1040*/  LOP3.LUT R2, R91.reuse, 0x3, RZ, 0xc0, !PT ;  /* 0x000000035b027812 */ /* 0x040fe200078ec0ff */
[----:B------:R-:W-:Y:S01]  /*1050*/  IMAD.SHL.U32 R22, R12, 0x40, RZ ;  /* 0x000000400c167824 */ /* 0x000fe200078e00ff */
[----:B------:R-:W-:Y:S01]  /*1060*/  LOP3.LUT R3, R91, 0x7, RZ, 0xc0, !PT ;  /* 0x000000075b037812 */ /* 0x000fe200078ec0ff */
[----:B------:R-:W-:Y:S01]  /*1070*/  IMAD.U32 R5, RZ, RZ, UR4 ;  /* 0x00000004ff057e24 */ /* 0x000fe2000f8e00ff */
[----:B------:R-:W-:Y:S01]  /*1080*/  LOP3.LUT R4, R4, 0x30, RZ, 0xc0, !PT ;  /* 0x0000003004047812 */ /* 0x000fe200078ec0ff */
[----:B------:R-:W-:Y:S01]  /*1090*/  UIADD3 UR4, UR5, 0x3f, URZ ;  /* 0x0000003f05047890 */ /* 0x000fe2000fffe03f */
[----:B------:R-:W-:Y:S01]  /*10a0*/  LOP3.LUT R2, R7, 0x18, R2, 0xe2, !PT ;  /* 0x0000001807027812 */ /* 0x000fe200078ee202 */
[----:B------:R-:W-:Y:S01]  /*10b0*/  IMAD R102, R102, -0x2, R5 ;  /* 0xfffffffe66667824 */ /* 0x000fe200078e0205 */
[--C-:B------:R-:W-:Y:S01]  /*10c0*/  LOP3.LUT R22, R22, 0x40, R3.reuse, 0xe2, !PT ;  /* 0x0000004016167812 */ /* 0x100fe200078ee203 */
[----:B------:R-:W-:Y:S01]  /*10d0*/  IMAD.SHL.U32 R101, R0, 0x20, RZ ;  /* 0x0000002000657824 */ /* 0x000fe200078e00ff */
[----:B------:R-:W-:Y:S01]  /*10e0*/  IADD3 R3, RZ, -R4, -R3 ;  /* 0x80000004ff037210 */ /* 0x000fe20007ffe803 */
[----:B------:R-:W-:Y:S01]  /*10f0*/  IMAD.MOV.U32 R5, RZ, RZ, -0x1 ;  /* 0xffffffffff057424 */ /* 0x000fe200078e00ff */
[----:B------:R-:W-:Y:S01]  /*1100*/  LOP3.LUT R2, R2, 0x4, R91, 0xf8, !PT ;  /* 0x0000000402027812 */ /* 0x000fe200078ef85b */
[----:B------:R-:W-:Y:S01]  /*1110*/  USHF.R.S32.HI UR5, URZ, 0x1f, UR4 ;  /* 0x0000001f3f057899 */ /* 0x000fe20008011404 */
[----:B------:R-:W-:-:S02]  /*1120*/  IMAD.MOV.U32 R7, RZ, RZ, 0x1 ;  /* 0x00000001ff077424 */ /* 0x000fc400078e00ff */
[----:B------:R-:W-:Y:S01]  /*1130*/  LOP3.LUT R101, R2, 0x1c00, R101, 0xf8, !PT ;  /* 0x00001c0002657812 */ /* 0x000fe200078ef865 */
[----:B------:R-:W-:Y:S01]  /*1140*/  ULEA.HI UR5, UR5, UR4, URZ, 0x6 ;  /* 0x0000000405057291 */ /* 0x000fe2000f8f303f */
[----:B------:R-:W-:Y:S01]  /*1150*/  IMAD R3, R12, -0x40, R3 ;  /* 0xffffffc00c037824 */ /* 0x000fe200078e0203 */
[----:B------:R-:W-:Y:S01]  /*1160*/  SHF.L.U32 R5, R5, R100, RZ ;  /* 0x0000006405057219 */ /* 0x000fe200000006ff */
[----:B------:R-:W-:Y:S01]  /*1170*/  ULDC UR4, c[0x0][0x284] ;  /* 0x0000a10000047ab9 */ /* 0x000fe20000000800 */
[----:B------:R-:W-:Y:S01]  /*1180*/  LOP3.LUT R2, R0, 0x80, RZ, 0xc0, !PT ;  /* 0x0000008000027812 */ /* 0x000fe200078ec0ff */
[----:B------:R-:W-:Y:S01]  /*1190*/  USHF.R.S32.HI UR40, URZ, 0x6, UR5 ;  /* 0x000000063f287899 */ /* 0x000fe20008011405 */
[C-C-:B-1----:R-:W-:Y:S02]  /*11a0*/  SHF.L.U64.HI R98, R96.reuse, 0x7, R97.reuse ;  /* 0x0000000760627819 */ /* 0x142fe40000010261 */
[C---:B------:R-:W-:Y:S01]  /*11b0*/  SHF.L.U64.HI R99, R96.reuse, 0x3, R97 ;  /* 0x0000000360637819 */ /* 0x040fe20000010261 */
[C---:B------:R-:W-:Y:S01]  /*11c0*/  IMAD.SHL.U32 R97, R96.reuse, 0x80, RZ ;  /* 0x0000008060617824 */ /* 0x040fe200078e00ff */
[----:B------:R-:W-:Y:S01]  /*11d0*/  LOP3.LUT P0, RZ, R91, 0x4, RZ, 0xc0, !PT ;  /* 0x000000045bff7812 */ /* 0x000fe2000780c0ff */
[----:B------:R-:W-:Y:S01]  /*11e0*/  IMAD.SHL.U32 R96, R96, 0x8, RZ ;  /* 0x0000000860607824 */ /* 0x000fe200078e00ff */
[----:B------:R-:W-:Y:S01]  /*11f0*/  LOP3.LUT R22, R22, R4, RZ, 0xfc, !PT ;  /* 0x0000000416167212 */ /* 0x000fe200078efcff */
[----:B------:R-:W-:Y:S01]  /*1200*/  IMAD.SHL.U32 R95, R0, 0x2, RZ ;  /* 0x00000002005f7824 */ /* 0x000fe200078e00ff */
[----:B------:R-:W-:Y:S01]  /*1210*/  SHF.L.U32 R100, R7, R100, RZ ;  /* 0x0000006407647219 */ /* 0x000fe200000006ff */
[----:B------:R-:W-:Y:S01]  /*1220*/  VIADD R92, R3, UR4 ;  /* 0x00000004035c7c36 */ /* 0x000fe20008000000 */
[----:B------:R-:W-:Y:S01]  /*1230*/  SHF.R.U32.HI R2, RZ, 0x7, R2 ;  /* 0x00000007ff027819 */ /* 0x000fe20000011602 */
[----:B------:R-:W-:Y:S01]  /*1240*/  IMAD.MOV.U32 R23, RZ, RZ, RZ ;  /* 0x000000ffff177224 */ /* 0x000fe200078e00ff */
[----:B0-----:R-:W-:-:S02]  /*1250*/  IADD3 R94, R94, -0x1, RZ ;  /* 0xffffffff5e5e7810 */ /* 0x001fc40007ffe0ff */
[----:B------:R-:W-:Y:S01]  /*1260*/  LOP3.LUT R93, RZ, R5, RZ, 0x33, !PT ;  /* 0x00000005ff5d7212 */ /* 0x000fe200078e33ff */
[----:B------:R-:W-:Y:S01]  /*1270*/  UIADD3 UR41, UR40, -0x1, URZ ;  /* 0xffffffff28297890 */ /* 0x000fe2000fffe03f */
[----:B------:R-:W-:Y:S01]  /*1280*/  UMOV UR38, URZ ;  /* 0x0000003f00267c82 */ /* 0x000fe20008000000 */
[----:B------:R-:W-:Y:S01]  /*1290*/  UMOV UR39, URZ ;  /* 0x0000003f00277c82 */ /* 0x000fe20008000000 */
[----:B----4-:R-:W-:-:S09]  /*12a0*/  LOP3.LUT R120, R6, 0x1, RZ, 0xfc, !PT ;  /* 0x0000000106787812 */ /* 0x010fd200078efcff */
.L_x_167:
[----:B0-----:R-:W0:Y:S01]  /*12b0*/  S2R R3, SR_CgaCtaId ;  /* 0x0000000000037919 */ /* 0x001e220000008800 */
[----:B------:R-:W-:-:S04]  /*12c0*/  MOV R0, 0x400 ;  /* 0x0000040000007802 */ /* 0x000fc80000000f00 */
[----:B0-----:R-:W-:-:S05]  /*12d0*/  LEA R24, R3, R0, 0x18 ;  /* 0x0000000003187211 */ /* 0x001fca00078ec0ff */
[----:B------:R-:W-:-:S05]  /*12e0*/  VIADD R0, R24, 0x800 ;  /* 0x0000080018007836 */ /* 0x000fca0000000000 */
[----:B------:R-:W-:-:S13]  /*12f0*/  LOP3.LUT P0, RZ, R0, 0x9f, RZ, 0xc0, !PT ;  /* 0x0000009f00ff7812 */ /* 0x000fda000780c0ff */
[----:B-1--4-:R-:W-:Y:S05]  /*1300*/  @!P0 BRA `(.L_x_13) ;  /* 0x0000000000408947 */ /* 0x012fea0003800000 */
[----:B------:R-:W-:Y:S01]  /*1310*/  MOV R0, 0x0 ;  /* 0x0000000000007802 */ /* 0x000fe20000000f00 */
[----:B------:R-:W-:Y:S01]  /*1320*/  ULDC.64 UR4, c[0x4][0x70] ;  /* 0x01001c0000047ab9 */ /* 0x000fe20000000a00 */
[----:B------:R-:W-:Y:S01]  /*1330*/  ULDC.64 UR6, c[0x4][0x8] ;  /* 0x0100020000067ab9 */ /* 0x000fe20000000a00 */
[----:B------:R-:W-:Y:S01]  /*1340*/  IMAD.U32 R4, RZ, RZ, UR4 ;  /* 0x00000004ff047e24 */ /* 0x000fe2000f8e00ff */
[----:B------:R0:W1:Y:S01]  /*1350*/  LDC.64 R14, c[0x4][R0] ;  /* 0x01000000000e7b82 */ /* 0x0000620000000a00 */
[----:B------:R-:W-:Y:S01]  /*1360*/  IMAD.U32 R5, RZ, RZ, UR5 ;  /* 0x00000005ff057e24 */ /* 0x000fe2000f8e00ff */
[----:B------:R-:W-:Y:S01]  /*1370*/  ULDC.64 UR4, c[0x4][0x78] ;  /* 0x01001e0000047ab9 */ /* 0x000fe20000000a00 */
[----:B------:R-:W-:Y:S01]  /*1380*/  IMAD.U32 R10, RZ, RZ, UR6 ;  /* 0x00000006ff0a7e24 */ /* 0x000fe2000f8e00ff */
[----:B------:R-:W-:Y:S01]  /*1390*/  MOV R12, 0x1 ;  /* 0x00000001000c7802 */ /* 0x000fe20000000f00 */
[----:B------:R-:W-:Y:S02]  /*13a0*/  IMAD.U32 R6, RZ, RZ, UR4 ;  /* 0x00000004ff067e24 */ /* 0x000fe4000f8e00ff */
[----:B------:R-:W-:-:S02]  /*13b0*/  IMAD.U32 R7, RZ, RZ, UR5 ;  /* 0x00000005ff077e24 */ /* 0x000fc4000f8e00ff */
[----:B------:R-:W-:Y:S02]  /*13c0*/  IMAD.U32 R11, RZ, RZ, UR7 ;  /* 0x00000007ff0b7e24 */ /* 0x000fe4000f8e00ff */
[----:B------:R-:W-:Y:S02]  /*13d0*/  IMAD.MOV.U32 R8, RZ, RZ, 0x70 ;  /* 0x00000070ff087424 */ /* 0x000fe400078e00ff */
[----:B0-----:R-:W-:-:S07]  /*13e0*/  IMAD.MOV.U32 R13, RZ, RZ, RZ ;  /* 0x000000ffff0d7224 */ /* 0x001fce00078e00ff */
[----:B------:R-:W-:-:S07]  /*13f0*/  LEPC R20, `(.L_x_13) ;  /* 0x000000001014794e */ /* 0x000fce0000000000 */
[----:B-1---5:R-:W-:Y:S05]  /*1400*/  CALL.ABS.NOINC R14 ;  /* 0x000000000e007343 */ /* 0x022fea0003c00000 */
.L_x_13:
[----:B------:R-:W-:-:S05]  /*1410*/  VIADD R28, R24, 0x20800 ;  /* 0x00020800181c7836 */ /* 0x000fca0000000000 */
[----:B------:R-:W-:-:S13]  /*1420*/  LOP3.LUT P0, RZ, R28, 0x3ff, RZ, 0xc0, !PT ;  /* 0x000003ff1cff7812 */ /* 0x000fda000780c0ff */
[----:B------:R-:W-:Y:S05]  /*1430*/  @!P0 BRA `(.L_x_14) ;  /* 0x00000000007c8947 */ /* 0x000fea0003800000 */
        /* <DEDUP_REMOVED lines=8> */
[----:B------:R-:W-:Y:S01]  /*14c0*/  MOV R13, RZ ;  /* 0x000000ff000d7202 */ /* 0x000fe20000000f00 */
[----:B------:R-:W-:Y:S02]  /*14d0*/  IMAD.U32 R7, RZ, RZ, UR7 ;  /* 0x00000007ff077e24 */ /* 0x000fe4000f8e00ff */
[----:B------:R-:W-:-:S02]  /*14e0*/  IMAD.U32 R10, RZ, RZ, UR4 ;  /* 0x00000004ff0a7e24 */ /* 0x000fc4000f8e00ff */
[----:B------:R-:W-:Y:S02]  /*14f0*/  IMAD.U32 R11, RZ, RZ, UR5 ;  /* 0x00000005ff0b7e24 */ /* 0x000fe4000f8e00ff */
[----:B------:R-:W-:Y:S02]  /*1500*/  IMAD.MOV.U32 R8, RZ, RZ, 0x70 ;  /* 0x00000070ff087424 */ /* 0x000fe400078e00ff */
[----:B0-----:R-:W-:-:S07]  /*1510*/  IMAD.MOV.U32 R12, RZ, RZ, 0x1 ;  /* 0x00000001ff0c7424 */ /* 0x001fce00078e00ff */
[----:B------:R-:W-:-:S07]  /*1520*/  LEPC R20, `(.L_x_15) ;  /* 0x000000001014794e */ /* 0x000fce0000000000 */
[----:B-1---5:R-:W-:Y:S05]  /*1530*/  CALL.ABS.NOINC R14 ;  /* 0x000000000e007343 */ /* 0x022fea0003c00000 */
.L_x_15:
[----:B------:R-:W0:Y:S01]  /*1540*/  LDC.64 R16, c[0x4][R16] ;  /* 0x0100000010107b82 */ /* 0x000e220000000a00 */
[----:B------:R-:W-:Y:S01]  /*1550*/  ULDC.64 UR4, c[0x4][0x70] ;  /* 0x01001c0000047ab9 */ /* 0x000fe20000000a00 */
[----:B------:R-:W-:Y:S01]  /*1560*/  ULDC.64 UR6, c[0x4][0x10] ;  /* 0x0100040000067ab9 */ /* 0x000fe20000000a00 */
[----:B------:R-:W-:Y:S02]  /*1570*/  IMAD.U32 R4, RZ, RZ, UR4 ;  /* 0x00000004ff047e24 */ /* 0x000fe4000f8e00ff */
[----:B------:R-:W-:Y:S01]  /*1580*/  IMAD.U32 R5, RZ, RZ, UR5 ;  /* 0x00000005ff057e24 */ /* 0x000fe2000f8e00ff */
[----:B------:R-:W-:Y:S01]  /*1590*/  ULDC.64 UR4, c[0x4][0x78] ;  /* 0x01001e0000047ab9 */ /* 0x000fe20000000a00 */
[----:B------:R-:W-:Y:S02]  /*15a0*/  IMAD.U32 R10, RZ, RZ, UR6 ;  /* 0x00000006ff0a7e24 */ /* 0x000fe4000f8e00ff */
[----:B------:R-:W-:Y:S02]  /*15b0*/  IMAD.U32 R6, RZ, RZ, UR4 ;  /* 0x00000004ff067e24 */ /* 0x000fe4000f8e00ff */
[----:B------:R-:W-:-:S02]  /*15c0*/  IMAD.U32 R7, RZ, RZ, UR5 ;  /* 0x00000005ff077e24 */ /* 0x000fc4000f8e00ff */
[----:B------:R-:W-:Y:S02]  /*15d0*/  IMAD.U32 R11, RZ, RZ, UR7 ;  /* 0x00000007ff0b7e24 */ /* 0x000fe4000f8e00ff */
[----:B------:R-:W-:Y:S02]  /*15e0*/  IMAD.MOV.U32 R8, RZ, RZ, 0x70 ;  /* 0x00000070ff087424 */ /* 0x000fe400078e00ff */
[----:B------:R-:W-:Y:S02]  /*15f0*/  IMAD.MOV.U32 R12, RZ, RZ, 0x1 ;  /* 0x00000001ff0c7424 */ /* 0x000fe400078e00ff */
[----:B------:R-:W-:-:S07]  /*1600*/  IMAD.MOV.U32 R13, RZ, RZ, RZ ;  /* 0x000000ffff0d7224 */ /* 0x000fce00078e00ff */
[----:B------:R-:W-:-:S07]  /*1610*/  LEPC R20, `(.L_x_14) ;  /* 0x000000001014794e */ /* 0x000fce0000000000 */
[----:B0-----:R-:W-:Y:S05]  /*1620*/  CALL.ABS.NOINC R16 ;  /* 0x0000000010007343 */ /* 0x001fea0003c00000 */
.L_x_14:
[----:B------:R-:W-:Y:S01]  /*1630*/  UMOV UR4, 0xffffffff ;  /* 0xffffffff00047882 */ /* 0x000fe20000000000 */
[----:B------:R-:W-:Y:S02]  /*1640*/  ISETP.NE.AND P0, PT, R120, 0x3, PT ;  /* 0x000000037800780c */ /* 0x000fe40003f05270 */
[----:B------:R-:W-:Y:S11]  /*1650*/  BRA.DIV UR4, `(.L_x_16) ;  /* 0x0000008a04d07947 */ /* 0x000ff6000b800000 */
.L_x_193:
[----:B------:R-:W-:Y:S05]  /*1660*/  @!P0 BRA `(.L_x_17) ;  /* 0x0000000000048947 */ /* 0x000fea0003800000 */
[----:B------:R-:W-:Y:S01]  /*1670*/  BPT.TRAP 0x1 ;  /* 0x000000040000795c */ /* 0x000fe20000300000 */
.L_x_17:
[----:B------:R-:W-:Y:S01]  /*1680*/  IMAD.U32 R3, RZ, RZ, UR39 ;  /* 0x00000027ff037e24 */ /* 0x000fe2000f8e00ff */
[----:B------:R-:W-:-:S03]  /*1690*/  MOV R0, UR38 ;  /* 0x0000002600007c02 */ /* 0x000fc60008000f00 */
[----:B------:R-:W-:Y:S01]  /*16a0*/  IMAD R3, R3, 0x8, R24 ;  /* 0x0000000803037824 */ /* 0x000fe200078e0218 */
[----:B------:R-:W-:-:S04]  /*16b0*/  SHF.L.U32 R0, R0, 0x1f, RZ ;  /* 0x0000001f00007819 */ /* 0x000fc800000006ff */
[----:B------:R0:W1:Y:S01]  /*16c0*/  SYNCS.PHASECHK.TRANS64.TRYWAIT P1, [R3+URZ], R0 ;  /* 0x00000000030075a7 */ /* 0x000062000802017f */
[----:B------:R-:W-:Y:S05]  /*16d0*/  @!P0 BRA `(.L_x_18) ;  /* 0x0000000000048947 */ /* 0x000fea0003800000 */
[----:B------:R-:W-:Y:S01]  /*16e0*/  BPT.TRAP 0x1 ;  /* 0x000000040000795c */ /* 0x000fe20000300000 */
.L_x_18:
[----:B-1----:R-:W-:Y:S05]  /*16f0*/  @P1 BRA `(.L_x_19) ;  /* 0x0000000000081947 */ /* 0x002fea0003800000 */
[----:B------:R-:W1:Y:S02]  /*1700*/  SYNCS.PHASECHK.TRANS64.TRYWAIT P1, [R3+URZ], R0 ;  /* 0x00000000030075a7 */ /* 0x000e64000802017f */
[----:B-1----:R-:W-:Y:S05]  /*1710*/  @!P1 BRA `(.L_x_20) ;  /* 0x0000008800c09947 */ /* 0x002fea0003800000 */
.L_x_19:
[----:B------:R-:W-:-:S04]  /*1720*/  UIADD3 UR4, UR39, 0x1, URZ ;  /* 0x0000000127047890 */ /* 0x000fc8000fffe03f */
[----:B------:R-:W-:Y:S02]  /*1730*/  UISETP.NE.AND UP0, UPT, UR4, 0x2, UPT ;  /* 0x000000020400788c */ /* 0x000fe4000bf05270 */
[----:B01----:R-:W-:Y:S02]  /*1740*/  IMAD.U32 R0, RZ, RZ, UR4 ;  /* 0x00000004ff007e24 */ /* 0x003fe4000f8e00ff */
[----:B------:R-:W-:Y:S02]  /*1750*/  USEL UR4, URZ, 0x1, UP0 ;  /* 0x000000013f047887 */ /* 0x000fe40008000000 */
[----:B------:R-:W-:Y:S02]  /*1760*/  PLOP3.LUT P1, PT, PT, PT, UP0, 0x80, 0x0 ;  /* 0x000000000000781c */ /* 0x000fe40003f2f008 */
[----:B------:R-:W-:Y:S02]  /*1770*/  ULOP3.LUT UR4, UR38, UR4, URZ, 0x3c, !UPT ;  /* 0x0000000426047292 */ /* 0x000fe4000f8e3c3f */
[----:B------:R-:W-:-:S04]  /*1780*/  SEL R0, R0, RZ, P1 ;  /* 0x000000ff00007207 */ /* 0x000fc80000800000 */
[----:B------:R-:W-:Y:S01]  /*1790*/  IMAD.U32 R9, RZ, RZ, UR4 ;  /* 0x00000004ff097e24 */ /* 0x000fe2000f8e00ff */
[----:B------:R-:W-:Y:S06]  /*17a0*/  @!P0 BRA `(.L_x_21) ;  /* 0x0000000000048947 */ /* 0x000fec0003800000 */
[----:B------:R-:W-:Y:S01]  /*17b0*/  BPT.TRAP 0x1 ;  /* 0x000000040000795c */ /* 0x000fe20000300000 */
.L_x_21:
[----:B------:R-:W-:Y:S01]  /*17c0*/  IMAD.U32 R4, RZ, RZ, UR39 ;  /* 0x00000027ff047e24 */ /* 0x000fe2000f8e00ff */
[----:B------:R-:W-:Y:S02]  /*17d0*/  LOP3.LUT P2, RZ, R91, 0x4, RZ, 0xc0, !PT ;  /* 0x000000045bff7812 */ /* 0x000fe4000784c0ff */
[----:B------:R-:W-:Y:S01]  /*17e0*/  SHF.L.U32 R6, R9, 0x1f, RZ ;  /* 0x0000001f09067819 */ /* 0x000fe200000006ff */
[----:B------:R-:W-:-:S04]  /*17f0*/  IMAD R3, R4, 0x4000, R101 ;  /* 0x0000400004037824 */ /* 0x000fc800078e0265 */
[--C-:B------:R-:W-:Y:S02]  /*1800*/  IMAD R4, R3, 0x4, R24.reuse ;  /* 0x0000000403047824 */ /* 0x100fe400078e0218 */
[----:B------:R-:W-:Y:S02]  /*1810*/  IMAD R3, R0, 0x8, R24 ;  /* 0x0000000800037824 */ /* 0x000fe400078e0218 */
[C---:B------:R-:W-:Y:S02]  /*1820*/  VIADD R7, R4.reuse, 0x800 ;  /* 0x0000080004077836 */ /* 0x040fe40000000000 */
[----:B------:R-:W-:Y:S01]  /*1830*/  VIADD R5, R4, 0x890 ;  /* 0x0000089004057836 */ /* 0x000fe20000000000 */
[----:B------:R0:W1:Y:S01]  /*1840*/  SYNCS.PHASECHK.TRANS64.TRYWAIT P1, [R3+URZ], R6 ;  /* 0x00000006030075a7 */ /* 0x000062000802017f */
[----:B------:R-:W-:Y:S01]  /*1850*/  @P2 VIADD R5, R7, 0x70 ;  /* 0x0000007007052836 */ /* 0x000fe20000000000 */
[----:B------:R0:W2:Y:S06]  /*1860*/  LDS R24, [R4+0x800] ;  /* 0x0008000004187984 */ /* 0x0000ac0000000800 */
[----:B------:R-:W-:Y:S05]  /*1870*/  WARPSYNC.ALL ;  /* 0x0000000000007948 */ /* 0x000fea0003800000 */
[----:B------:R-:W-:Y:S01]  /*1880*/  LDS R25, [R4+0x1000] ;  /* 0x0010000004197984 */ /* 0x000fe20000000800 */
[----:B------:R-:W-:-:S03]  /*1890*/  ISETP.NE.AND P2, PT, RZ, UR41, PT ;  /* 0x00000029ff007c0c */ /* 0x000fc6000bf45270 */
[----:B------:R-:W-:Y:S04]  /*18a0*/  LDS R104, [R4+0x8800] ;  /* 0x0088000004687984 */ /* 0x000fe80000000800 */
[----:B------:R-:W-:Y:S04]  /*18b0*/  LDS R105, [R4+0x9000] ;  /* 0x0090000004697984 */ /* 0x000fe80000000800 */
[----:B------:R-:W-:Y:S04]  /*18c0*/  LDS R108, [R4+0x900] ;  /* 0x00090000046c7984 */ /* 0x000fe80000000800 */
[----:B------:R-:W-:Y:S04]  /*18d0*/  LDS R109, [R4+0x1100] ;  /* 0x00110000046d7984 */ /* 0x000fe80000000800 */
[----:B------:R-:W-:Y:S04]  /*18e0*/  LDS R112, [R4+0x8900] ;  /* 0x0089000004707984 */ /* 0x000fe80000000800 */
[----:B------:R-:W-:Y:S04]  /*18f0*/  LDS R113, [R4+0x9100] ;  /* 0x0091000004717984 */ /* 0x000fe80000000800 */
[----:B------:R-:W-:Y:S04]  /*1900*/  LDS R26, [R5] ;  /* 0x00000000051a7984 */ /* 0x000fe80000000800 */
[----:B------:R-:W2:Y:S04]  /*1910*/  LDS R27, [R5+0x800] ;  /* 0x00080000051b7984 */ /* 0x000ea80000000800 */
[----:B------:R-:W-:Y:S04]  /*1920*/  LDS R106, [R5+0x8000] ;  /* 0x00800000056a7984 */ /* 0x000fe80000000800 */
[----:B------:R-:W3:Y:S04]  /*1930*/  LDS R107, [R5+0x8800] ;  /* 0x00880000056b7984 */ /* 0x000ee80000000800 */
[----:B------:R-:W-:Y:S04]  /*1940*/  LDS R110, [R5+0x100] ;  /* 0x00010000056e7984 */ /* 0x000fe80000000800 */
[----:B------:R-:W4:Y:S04]  /*1950*/  LDS R111, [R5+0x900] ;  /* 0x00090000056f7984 */ /* 0x000f280000000800 */
[----:B------:R-:W-:Y:S04]  /*1960*/  LDS R114, [R5+0x8100] ;  /* 0x0081000005727984 */ /* 0x000fe80000000800 */
[----:B------:R-:W0:Y:S01]  /*1970*/  LDS R115, [R5+0x8900] ;  /* 0x0089000005737984 */ /* 0x000e220000000800 */
[----:B------:R-:W-:Y:S01]  /*1980*/  R2UR UR4, R28 ;  /* 0x000000001c0472ca */ /* 0x000fe200000e0000 */
[----:B--2---:R-:W-:Y:S01]  /*1990*/  WARPGROUP.ARRIVE ;  /* 0x00000000000079c5 */ /* 0x004fe20000000000 */
[----:B------:R-:W-:-:S02]  /*19a0*/  UMOV UR7, 0x40000040 ;  /* 0x4000004000077882 */ /* 0x000fc40000000000 */
[----:B------:R-:W-:-:S09]  /*19b0*/  UMOV UR11, UR7 ;  /* 0x00000007000b7c82 */ /* 0x000fd20008000000 */
[----:B------:R-:W-:-:S04]  /*19c0*/  USHF.R.U32.HI UR4, URZ, 0x4, UR4 ;  /* 0x000000043f047899 */ /* 0x000fc80008011604 */
[----:B------:R-:W-:-:S04]  /*19d0*/  ULOP3.LUT UR4, UR4, 0x3fff, URZ, 0xc0, !UPT ;  /* 0x00003fff04047892 */ /* 0x000fc8000f8ec03f */
[----:B------:R-:W-:-:S04]  /*19e0*/  ULOP3.LUT UR4, UR4, 0x10000, URZ, 0xfc, !UPT ;  /* 0x0001000004047892 */ /* 0x000fc8000f8efc3f */
[----:B------:R-:W-:-:S04]  /*19f0*/  ULEA UR6, UR39, UR4, 0xa ;  /* 0x0000000427067291 */ /* 0x000fc8000f8e503f */
[----:B------:R-:W-:-:S03]  /*1a00*/  UIADD3 UR8, UR6, 0x2, URZ ;  /* 0x0000000206087890 */ /* 0x000fc6000fffe03f */
[----:B------:R-:W-:Y:S02]  /*1a10*/  UMOV UR10, UR6 ;  /* 0x00000006000a7c82 */ /* 0x000fe40008000000 */
[----:B------:R-:W-:Y:S01]  /*1a20*/  HGMMA.64x64x8.F32.TF32 R56, R24, gdesc[UR4], RZ, !UPT, gsb0 ;  /* 0x04e0000418387df0 */ /* 0x000fe2000c0028ff */
[----:B------:R-:W-:Y:S02]  /*1a30*/  UMOV UR7, 0x40000040 ;  /* 0x4000004000077882 */ /* 0x000fe40000000000 */
[----:B------:R-:W-:Y:S02]  /*1a40*/  WARPGROUP.DEPBAR.LE gsb0, 0x0 ;  /* 0x00008000000079c5 */ /* 0x000fe40000010000 */
[----:B---3--:R-:W-:-:S06]  /*1a50*/  WARPGROUP.ARRIVE ;  /* 0x00000000000079c5 */ /* 0x008fcc0000000000 */
[----:B------:R-:W-:Y:S01]  /*1a60*/  HGMMA.64x64x8.F32.TF32 R24, R104, gdesc[UR8], RZ, !UPT, gsb0 ;  /* 0x04e0000868187df0 */ /* 0x000fe2000c0028ff */
[----:B------:R-:W-:Y:S01]  /*1a70*/  UMOV UR10, UR8 ;  /* 0x00000008000a7c82 */ /* 0x000fe20008000000 */
[----:B------:R-:W-:Y:S01]  /*1a80*/  UMOV UR11, 0x40000040 ;  /* 0x40000040000b7882 */ /* 0x000fe20000000000 */
[----:B------:R-:W-:Y:S01]  /*1a90*/  UIADD3 UR8, UR6, 0x4, URZ ;  /* 0x0000000406087890 */ /* 0x000fe2000fffe03f */
[----:B------:R-:W-:Y:S02]  /*1aa0*/  WARPGROUP.DEPBAR.LE gsb0, 0x0 ;  /* 0x00008000000079c5 */ /* 0x000fe40000010000 */
[----:B----4-:R-:W-:-:S06]  /*1ab0*/  WARPGROUP.ARRIVE ;  /* 0x00000000000079c5 */ /* 0x010fcc0000000000 */
[----:B------:R-:W-:Y:S03]  /*1ac0*/  HGMMA.64x64x8.F32.TF32 R56, R108, gdesc[UR8], R56, gsb0 ;  /* 0x04e000086c387df0 */ /* 0x000fe60008002838 */
[----:B------:R-:W-:Y:S02]  /*1ad0*/  WARPGROUP.DEPBAR.LE gsb0, 0x0 ;  /* 0x00008000000079c5 */ /* 0x000fe40000010000 */
[----:B0-----:R-:W-:-:S06]  /*1ae0*/  WARPGROUP.ARRIVE ;  /* 0x00000000000079c5 */ /* 0x001fcc0000000000 */
[----:B------:R-:W-:Y:S01]  /*1af0*/  HGMMA.64x64x8.F32.TF32 R24, R112, gdesc[UR8], R24, gsb0 ;  /* 0x04e0000870187df0 */ /* 0x000fe20008002818 */
[----:B------:R-:W-:Y:S01]  /*1b00*/  UMOV UR10, UR8 ;  /* 0x00000008000a7c82 */ /* 0x000fe20008000000 */
[----:B------:R-:W-:Y:S01]  /*1b10*/  UMOV UR11, 0x40000040 ;  /* 0x40000040000b7882 */ /* 0x000fe20000000000 */
[----:B------:R-:W-:Y:S01]  /*1b20*/  UIADD3 UR8, UR6, 0x6, URZ ;  /* 0x0000000606087890 */ /* 0x000fe2000fffe03f */
[----:B------:R-:W-:Y:S02]  /*1b30*/  WARPGROUP.DEPBAR.LE gsb0, 0x0 ;  /* 0x00008000000079c5 */ /* 0x000fe40000010000 */
[----:B------:R-:W-:Y:S04]  /*1b40*/  LDS R104, [R4+0xa00] ;  /* 0x000a000004687984 */ /* 0x000fe80000000800 */
[----:B------:R-:W-:Y:S04]  /*1b50*/  LDS R105, [R4+0x1200] ;  /* 0x0012000004697984 */ /* 0x000fe80000000800 */
[----:B------:R-:W-:Y:S04]  /*1b60*/  LDS R106, [R5+0x200] ;  /* 0x00020000056a7984 */ /* 0x000fe80000000800 */
[----:B------:R-:W0:Y:S04]  /*1b70*/  LDS R107, [R5+0xa00] ;  /* 0x000a0000056b7984 */ /* 0x000e280000000800 */
[----:B------:R-:W-:Y:S04]  /*1b80*/  LDS R108, [R4+0x8a00] ;  /* 0x008a0000046c7984 */ /* 0x000fe80000000800 */
[----:B------:R-:W-:Y:S04]  /*1b90*/  LDS R109, [R4+0x9200] ;  /* 0x00920000046d7984 */ /* 0x000fe80000000800 */
[----:B------:R-:W-:Y:S04]  /*1ba0*/  LDS R110, [R5+0x8200] ;  /* 0x00820000056e7984 */ /* 0x000fe80000000800 */
[----:B------:R-:W2:Y:S01]  /*1bb0*/  LDS R111, [R5+0x8a00] ;  /* 0x008a0000056f7984 */ /* 0x000ea20000000800 */
[----:B0-----:R-:W-:-:S06]  /*1bc0*/  WARPGROUP.ARRIVE ;  /* 0x00000000000079c5 */ /* 0x001fcc0000000000 */
[----:B------:R-:W-:Y:S03]  /*1bd0*/  HGMMA.64x64x8.F32.TF32 R56, R104, gdesc[UR8], R56, gsb0 ;  /* 0x04e0000868387df0 */ /* 0x000fe60008002838 */
[----:B------:R-:W-:Y:S02]  /*1be0*/  WARPGROUP.DEPBAR.LE gsb0, 0x0 ;  /* 0x00008000000079c5 */ /* 0x000fe40000010000 */
[----:B--2---:R-:W-:-:S06]  /*1bf0*/  WARPGROUP.ARRIVE ;  /* 0x00000000000079c5 */ /* 0x004fcc0000000000 */
        /* <DEDUP_REMOVED lines=37> */
[----:B------:R-:W-:Y:S02]  /*1e50*/  UIADD3 UR8, UR6, 0x204, URZ ;  /* 0x0000020406087890 */ /* 0x000fe4000fffe03f */
        /* <DEDUP_REMOVED lines=30> */
[----:B------:R-:W-:Y:S03]  /*2040*/  HGMMA.64x64x8.F32.TF32 R24, R104, gdesc[UR8], R24, gsb0 ;  /* 0x04e0000868187df0 */ /* 0x000fe60008002818 */
        /* <DEDUP_REMOVED lines=15> */
[----:B------:R-:W-:Y:S05]  /*2140*/  @!P2 BRA `(.L_x_22) ;  /* 0x000000180020a947 */ /* 0x000fea0003800000 */
[----:B------:R-:W-:Y:S05]  /*2150*/  @!P0 BRA `(.L_x_23) ;  /* 0x0000000000048947 */ /* 0x000fea0003800000 */
[----:B------:R-:W-:Y:S01]  /*2160*/  BPT.TRAP 0x1 ;  /* 0x000000040000795c */ /* 0x000fe20000300000 */
.L_x_23:
[----:B-1----:R-:W-:Y:S05]  /*2170*/  @P1 BRA `(.L_x_24) ;  /* 0x0000000000181947 */ /* 0x002fea0003800000 */
[----:B------:R-:W0:Y:S01]  /*2180*/  S2UR UR6, SR_CgaCtaId ;  /* 0x00000000000679c3 */ /* 0x000e220000008800 */
[----:B------:R-:W-:Y:S02]  /*2190*/  UMOV UR5, 0x400 ;  /* 0x0000040000057882 */ /* 0x000fe40000000000 */
[----:B0-----:R-:W-:-:S06]  /*21a0*/  ULEA UR5, UR6, UR5, 0x18 ;  /* 0x0000000506057291 */ /* 0x001fcc000f8ec03f */
[----:B------:R-:W-:-:S04]  /*21b0*/  LEA R3, R0, UR5, 0x3 ;  /* 0x0000000500037c11 */ /* 0x000fc8000f8e18ff */
[----:B------:R-:W0:Y:S02]  /*21c0*/  SYNCS.PHASECHK.TRANS64.TRYWAIT P1, [R3+URZ], R6 ;  /* 0x00000006030075a7 */ /* 0x000e24000802017f */
[----:B0-----:R-:W-:Y:S05]  /*21d0*/  @!P1 BRA `(.L_x_25) ;  /* 0x0000008000249947 */ /* 0x001fea0003800000 */
.L_x_24:
[----:B------:R-:W1:Y:S01]  /*21e0*/  S2UR UR5, SR_CgaCtaId ;  /* 0x00000000000579c3 */ /* 0x000e620000008800 */
[----:B0-----:R-:W-:Y:S01]  /*21f0*/  SHF.L.U32 R6, R0, 0xe, RZ ;  /* 0x0000000e00067819 */ /* 0x001fe200000006ff */
[----:B------:R-:W-:Y:S01]  /*2200*/  UMOV UR6, 0x400 ;  /* 0x0000040000067882 */ /* 0x000fe20000000000 */
[----:B------:R-:W-:-:S03]  /*2210*/  LOP3.LUT P1, RZ, R91, 0x4, RZ, 0xc0, !PT ;  /* 0x000000045bff7812 */ /* 0x000fc6000782c0ff */
[----:B------:R-:W-:Y:S01]  /*2220*/  IMAD.IADD R3, R101, 0x1, R6 ;  /* 0x0000000165037824 */ /* 0x000fe200078e0206 */
[----:B-1----:R-:W-:-:S03]  /*2230*/  ULEA UR6, UR5, UR6, 0x18 ;  /* 0x0000000605067291 */ /* 0x002fc6000f8ec03f */
[----:B------:R-:W-:-:S03]  /*2240*/  UMOV UR5, UR39 ;  /* 0x0000002700057c82 */ /* 0x000fc60008000000 */
[----:B------:R-:W-:-:S05]  /*2250*/  LEA R3, R3, UR6, 0x2 ;  /* 0x0000000603037c11 */ /* 0x000fca000f8e10ff */
[C---:B------:R-:W-:Y:S01]  /*2260*/  VIADD R5, R3.reuse, 0x800 ;  /* 0x0000080003057836 */ /* 0x040fe20000000000 */
[----:B------:R0:W1:Y:S01]  /*2270*/  LDS R116, [R3+0x800] ;  /* 0x0008000003747984 */ /* 0x0000620000000800 */
[----:B------:R-:W-:Y:S02]  /*2280*/  VIADD R4, R3, 0x890 ;  /* 0x0000089003047836 */ /* 0x000fe40000000000 */
[----:B------:R-:W-:Y:S01]  /*2290*/  @P1 VIADD R4, R5, 0x70 ;  /* 0x0000007005041836 */ /* 0x000fe20000000000 */
[----:B------:R0:W2:Y:S01]  /*22a0*/  LDS R117, [R3+0x1000] ;  /* 0x0010000003757984 */ /* 0x0000a20000000800 */
[----:B------:R-:W3:Y:S03]  /*22b0*/  LDC R5, c[0x0][0x28c] ;  /* 0x0000a300ff057b82 */ /* 0x000ee60000000800 */
[----:B------:R0:W4:Y:S04]  /*22c0*/  LDS R112, [R3+0x8800] ;  /* 0x0088000003707984 */ /* 0x0001280000000800 */
[----:B------:R0:W0:Y:S04]  /*22d0*/  LDS R113, [R3+0x9000] ;  /* 0x0090000003717984 */ /* 0x0000280000000800 */
[----:B------:R0:W0:Y:S04]  /*22e0*/  LDS R118, [R4] ;  /* 0x0000000004767984 */ /* 0x0000280000000800 */
[----:B------:R0:W0:Y:S04]  /*22f0*/  LDS R119, [R4+0x800] ;  /* 0x0008000004777984 */ /* 0x0000280000000800 */
[----:B------:R0:W0:Y:S04]  /*2300*/  LDS R114, [R4+0x8000] ;  /* 0x0080000004727984 */ /* 0x0000280000000800 */
[----:B------:R0:W0:Y:S01]  /*2310*/  LDS R115, [R4+0x8800] ;  /* 0x0088000004737984 */ /* 0x0000220000000800 */
[----:B---3--:R-:W-:-:S13]  /*2320*/  ISETP.GE.AND P1, PT, R5, 0x81, PT ;  /* 0x000000810500780c */ /* 0x008fda0003f26270 */
[----:B-12-4-:R-:W-:Y:S05]  /*2330*/  @!P1 BRA `(.L_x_26) ;  /* 0x0000000c00049947 */ /* 0x016fea0003800000 */
[----:B------:R-:W-:Y:S01]  /*2340*/  R2UR UR8, R0 ;  /* 0x00000000000872ca */ /* 0x000fe200000e0000 */
[----:B0-----:R-:W-:Y:S01]  /*2350*/  IMAD.U32 R3, RZ, RZ, UR41 ;  /* 0x00000029ff037e24 */ /* 0x001fe2000f8e00ff */
[----:B------:R-:W-:-:S13]  /*2360*/  UMOV UR5, UR39 ;  /* 0x0000002700057c82 */ /* 0x000fda0008000000 */
.L_x_34:
[----:B------:R-:W-:-:S04]  /*2370*/  UIADD3 UR6, UR8, 0x1, URZ ;  /* 0x0000000108067890 */ /* 0x000fc8000fffe03f */
[----:B------:R-:W-:-:S04]  /*2380*/  UISETP.NE.AND UP0, UPT, UR6, 0x2, UPT ;  /* 0x000000020600788c */ /* 0x000fc8000bf05270 */
[----:B------:R-:W-:Y:S02]  /*2390*/  USEL UR7, URZ, 0x1, UP0 ;  /* 0x000000013f077887 */ /* 0x000fe40008000000 */
[----:B------:R-:W-:-:S04]  /*23a0*/  USEL UR6, UR6, URZ, UP0 ;  /* 0x0000003f06067287 */ /* 0x000fc80008000000 */
[----:B------:R-:W-:Y:S02]  /*23b0*/  LOP3.LUT R9, R9, UR7, RZ, 0x3c, !PT ;  /* 0x0000000709097c12 */ /* 0x000fe4000f8e3cff */
[----:B------:R-:W-:Y:S01]  /*23c0*/  IMAD.U32 R0, RZ, RZ, UR6 ;  /* 0x00000006ff007e24 */ /* 0x000fe2000f8e00ff */
[----:B0-----:R-:W-:Y:S06]  /*23d0*/  @!P0 BRA `(.L_x_27) ;  /* 0x0000000000048947 */ /* 0x001fec0003800000 */
[----:B------:R-:W-:Y:S01]  /*23e0*/  BPT.TRAP 0x1 ;  /* 0x000000040000795c */ /* 0x000fe20000300000 */
.L_x_27:
[----:B------:R-:W0:Y:S01]  /*23f0*/  S2UR UR7, SR_CgaCtaId ;  /* 0x00000000000779c3 */ /* 0x000e220000008800 */
[----:B------:R-:W-:Y:S01]  /*2400*/  UMOV UR6, 0x400 ;  /* 0x0000040000067882 */ /* 0x000fe20000000000 */
[----:B------:R-:W-:Y:S01]  /*2410*/  SHF.L.U32 R8, R9, 0x1f, RZ ;  /* 0x0000001f09087819 */ /* 0x000fe200000006ff */
[----:B------:R-:W-:Y:S02]  /*2420*/  ULEA UR10, UR8, UR4, 0xa ;  /* 0x00000004080a7291 */ /* 0x000fe4000f8e503f */
[----:B------:R-:W-:Y:S01]  /*2430*/  IMAD.U32 R4, RZ, RZ, UR8 ;  /* 0x00000008ff047e24 */ /* 0x000fe2000f8e00ff */
[----:B------:R-:W-:Y:S01]  /*2440*/  UMOV UR11, 0x40000040 ;  /* 0x40000040000b7882 */ /* 0x000fe20000000000 */
[----:B------:R-:W-:Y:S01]  /*2450*/  LOP3.LUT P2, RZ, R91, 0x4, RZ, 0xc0, !PT ;  /* 0x000000045bff7812 */ /* 0x000fe2000784c0ff */
[----:B------:R-:W-:Y:S01]  /*2460*/  UMOV UR15, UR11 ;  /* 0x0000000b000f7c82 */ /* 0x000fe20008000000 */
[----:B------:R-:W-:Y:S01]  /*2470*/  IMAD R4, R4, 0x4000, R101 ;  /* 0x0000400004047824 */ /* 0x000fe200078e0265 */
[----:B------:R-:W-:-:S02]  /*2480*/  UIADD3 UR8, UR10, 0x2, URZ ;  /* 0x000000020a087890 */ /* 0x000fc4000fffe03f */
[----:B------:R-:W-:Y:S01]  /*2490*/  UMOV UR14, UR10 ;  /* 0x0000000a000e7c82 */ /* 0x000fe20008000000 */
[----:B0-----:R-:W-:-:S06]  /*24a0*/  ULEA UR6, UR7, UR6, 0x18 ;  /* 0x0000000607067291 */ /* 0x001fcc000f8ec03f */
[----:B------:R-:W-:Y:S02]  /*24b0*/  LEA R7, R0, UR6, 0x3 ;  /* 0x0000000600077c11 */ /* 0x000fe4000f8e18ff */
[----:B------:R-:W-:Y:S02]  /*24c0*/  LEA R6, R4, UR6, 0x2 ;  /* 0x0000000604067c11 */ /* 0x000fe4000f8e10ff */
[----:B------:R0:W1:Y:S01]  /*24d0*/  SYNCS.PHASECHK.TRANS64.TRYWAIT P1, [R7+URZ], R8 ;  /* 0x00000008070075a7 */ /* 0x000062000802017f */
[----:B------:R-:W-:Y:S02]  /*24e0*/  WARPGROUP.ARRIVE ;  /* 0x00000000000079c5 */ /* 0x000fe40000000000 */
[C---:B------:R-:W-:Y:S02]  /*24f0*/  VIADD R4, R6.reuse, 0x900 ;  /* 0x0000090006047836 */ /* 0x040fe40000000000 */
[----:B------:R-:W-:Y:S02]  /*2500*/  VIADD R5, R6, 0x990 ;  /* 0x0000099006057836 */ /* 0x000fe40000000000 */
[----:B------:R-:W-:Y:S01]  /*2510*/  HGMMA.64x64x8.F32.TF32 R56, R116, gdesc[UR8], R56, gsb0 ;  /* 0x04e0000874387df0 */ /* 0x000fe20008002838 */
[----:B------:R-:W-:-:S02]  /*2520*/  @P2 IADD3 R5, R4, 0x70, RZ ;  /* 0x0000007004052810 */ /* 0x000fc40007ffe0ff */
[----:B------:R-:W-:Y:S02]  /*2530*/  WARPGROUP.DEPBAR.LE gsb0, 0x0 ;  /* 0x00008000000079c5 */ /* 0x000fe40000010000 */
[----:B------:R-:W-:-:S06]  /*2540*/  WARPGROUP.ARRIVE ;  /* 0x00000000000079c5 */ /* 0x000fcc0000000000 */
[----:B------:R-:W-:Y:S01]  /*2550*/  HGMMA.64x64x8.F32.TF32 R24, R112, gdesc[UR12], R24, gsb0 ;  /* 0x04e0000c70187df0 */ /* 0x000fe20008002818 */
[----:B------:R-:W-:Y:S01]  /*2560*/  UMOV UR14, UR8 ;  /* 0x00000008000e7c82 */ /* 0x000fe20008000000 */
[----:B------:R-:W-:Y:S01]  /*2570*/  UMOV UR15, 0x40000040 ;  /* 0x40000040000f7882 */ /* 0x000fe20000000000 */
[----:B------:R-:W-:Y:S02]  /*2580*/  WARPGROUP.DEPBAR.LE gsb0, 0x0 ;  /* 0x00008000000079c5 */ /* 0x000fe40000010000 */
[----:B------:R-:W-:Y:S04]  /*2590*/  LDS R108, [R6+0x900] ;  /* 0x00090000066c7984 */ /* 0x000fe80000000800 */
[----:B------:R-:W-:Y:S04]  /*25a0*/  LDS R109, [R6+0x1100] ;  /* 0x00110000066d7984 */ /* 0x000fe80000000800 */
[----:B------:R-:W-:Y:S04]  /*25b0*/  LDS R110, [R5] ;  /* 0x00000000056e7984 */ /* 0x000fe80000000800 */
[----:B------:R-:W2:Y:S04]  /*25c0*/  LDS R111, [R5+0x800] ;  /* 0x00080000056f7984 */ /* 0x000ea80000000800 */
[----:B------:R-:W-:Y:S04]  /*25d0*/  LDS R104, [R6+0x8900] ;  /* 0x0089000006687984 */ /* 0x000fe80000000800 */
[----:B------:R-:W-:Y:S04]  /*25e0*/  LDS R105, [R6+0x9100] ;  /* 0x0091000006697984 */ /* 0x000fe80000000800 */
[----:B------:R-:W-:Y:S04]  /*25f0*/  LDS R106, [R5+0x8000] ;  /* 0x00800000056a7984 */ /* 0x000fe80000000800 */
[----:B------:R-:W3:Y:S01]  /*2600*/  LDS R107, [R5+0x8800] ;  /* 0x00880000056b7984 */ /* 0x000ee20000000800 */
[----:B--2---:R-:W-:-:S06]  /*2610*/  WARPGROUP.ARRIVE ;  /* 0x00000000000079c5 */ /* 0x004fcc0000000000 */
[----:B------:R-:W-:Y:S03]  /*2620*/  HGMMA.64x64x8.F32.TF32 R56, R108, gdesc[UR12], R56, gsb0 ;  /* 0x04e0000c6c387df0 */ /* 0x000fe60008002838 */
[----:B------:R-:W-:Y:S02]  /*2630*/  WARPGROUP.DEPBAR.LE gsb0, 0x0 ;  /* 0x00008000000079c5 */ /* 0x000fe40000010000 */
[----:B---3--:R-:W-:-:S06]  /*2640*/  WARPGROUP.ARRIVE ;  /* 0x00000000000079c5 */ /* 0x008fcc0000000000 */
[----:B------:R-:W-:Y:S03]  /*2650*/  HGMMA.64x64x8.F32.TF32 R24, R104, gdesc[UR12], R24, gsb0 ;  /* 0x04e0000c68187df0 */ /* 0x000fe60008002818 */
[----:B------:R-:W-:Y:S02]  /*2660*/  WARPGROUP.DEPBAR.LE gsb0, 0x0 ;  /* 0x00008000000079c5 */ /* 0x000fe40000010000 */
[----:B------:R0:W2:Y:S04]  /*2670*/  LDS R108, [R6+0xa00] ;  /* 0x000a0000066c7984 */ /* 0x0000a80000000800 */
[----:B------:R0:W3:Y:S04]  /*2680*/  LDS R109, [R6+0x1200] ;  /* 0x00120000066d7984 */ /* 0x0000e80000000800 */
[----:B------:R0:W4:Y:S04]  /*2690*/  LDS R104, [R6+0x8a00] ;  /* 0x008a000006687984 */ /* 0x0001280000000800 */
[----:B------:R0:W0:Y:S04]  /*26a0*/  LDS R105, [R6+0x9200] ;  /* 0x0092000006697984 */ /* 0x0000280000000800 */
[----:B------:R0:W0:Y:S04]  /*26b0*/  LDS R110, [R5+0x100] ;  /* 0x00010000056e7984 */ /* 0x0000280000000800 */
[----:B------:R0:W0:Y:S04]  /*26c0*/  LDS R111, [R5+0x900] ;  /* 0x00090000056f7984 */ /* 0x0000280000000800 */
[----:B------:R0:W0:Y:S04]  /*26d0*/  LDS R106, [R5+0x8100] ;  /* 0x00810000056a7984 */ /* 0x0000280000000800 */
[----:B------:R0:W0:Y:S01]  /*26e0*/  LDS R107, [R5+0x8900] ;  /* 0x00890000056b7984 */ /* 0x0000220000000800 */
[----:B-1----:R-:W-:Y:S05]  /*26f0*/  @!P0 BRA `(.L_x_28) ;  /* 0x0000000000048947 */ /* 0x002fea0003800000 */
[----:B------:R-:W-:Y:S01]  /*2700*/  BPT.TRAP 0x1 ;  /* 0x000000040000795c */ /* 0x000fe20000300000 */
.L_x_28:
[----:B------:R-:W2:Y:S01]  /*2710*/  LDL R4, [R1+0x14] ;  /* 0x0000140001047983 */ /* 0x000ea20000100800 */
[----:B------:R-:W-:-:S04]  /*2720*/  ULEA UR7, UR5, UR6, 0x3 ;  /* 0x0000000605077291 */ /* 0x000fc8000f8e183f */
[----:B------:R-:W-:-:S04]  /*2730*/  UIADD3 UR7, UR7, 0x10, URZ ;  /* 0x0000001007077890 */ /* 0x000fc8000fffe03f */
[----:B------:R-:W-:-:S09]  /*2740*/  UPRMT UR7, URZ, 0x654, UR7 ;  /* 0x000006543f077896 */ /* 0x000fd20008000007 */
[----:B------:R-:W-:Y:S01]  /*2750*/  SYNCS.ARRIVE.TRANS64.RED.A1T0 RZ, [UR7], RZ ;  /* 0x000000ffffff79a7 */ /* 0x000fe20008100407 */
[----:B--2---:R-:W-:-:S13]  /*2760*/  ISETP.GT.U32.AND P2, PT, R4, 0x1, PT ;  /* 0x000000010400780c */ /* 0x004fda0003f44070 */
[----:B------:R-:W-:Y:S05]  /*2770*/  @P2 BRA `(.L_x_29) ;  /* 0x0000000000042947 */ /* 0x000fea0003800000 */
[----:B------:R-:W-:Y:S01]  /*2780*/  BPT.TRAP 0x1 ;  /* 0x000000040000795c */ /* 0x000fe20000300000 */
.L_x_29:
[----:B------:R-:W-:Y:S01]  /*2790*/  UIADD3 UR8, UR10, 0x4, URZ ;  /* 0x000000040a087890 */ /* 0x000fe2000fffe03f */
[----:B0--3--:R-:W-:Y:S01]  /*27a0*/  WARPGROUP.ARRIVE ;  /* 0x00000000000079c5 */ /* 0x009fe20000000000 */
[----:B------:R-:W-:Y:S01]  /*27b0*/  UMOV UR15, 0x40000040 ;  /* 0x40000040000f7882 */ /* 0x000fe20000000000 */
[----:B------:R-:W-:-:S04]  /*27c0*/  UIADD3 UR5, UR5, 0x1, URZ ;  /* 0x0000000105057890 */ /* 0x000fc8000fffe03f */
[----:B------:R-:W-:Y:S01]  /*27d0*/  UMOV UR14, UR8 ;  /* 0x00000008000e7c82 */ /* 0x000fe20008000000 */
[----:B------:R-:W-:Y:S01]  /*27e0*/  UIADD3 UR8, UR10, 0x6, URZ ;  /* 0x000000060a087890 */ /* 0x000fe2000fffe03f */
[----:B------:R-:W-:Y:S01]  /*27f0*/  HGMMA.64x64x8.F32.TF32 R56, R108, gdesc[UR12], R56, gsb0 ;  /* 0x04e0000c6c387df0 */ /* 0x000fe20008002838 */
[----:B------:R-:W-:-:S04]  /*2800*/  UISETP.NE.AND UP0, UPT, UR5, 0x2, UPT ;  /* 0x000000020500788c */ /* 0x000fc8000bf05270 */
[----:B------:R-:W-:Y:S01]  /*2810*/  USEL UR5, UR5, URZ, UP0 ;  /* 0x0000003f05057287 */ /* 0x000fe20008000000 */
[----:B------:R-:W-:Y:S02]  /*2820*/  WARPGROUP.DEPBAR.LE gsb0, 0x0 ;  /* 0x00008000000079c5 */ /* 0x000fe40000010000 */
[----:B----4-:R-:W-:-:S06]  /*2830*/  WARPGROUP.ARRIVE ;  /* 0x00000000000079c5 */ /* 0x010fcc0000000000 */
        /* <DEDUP_REMOVED lines=12> */
[----:B------:R-:W1:Y:S01]  /*2900*/  LDS R107, [R5+0x8a00] ;  /* 0x008a0000056b7984 */ /* 0x000e620000000800 */
[----:B0-----:R-:W-:-:S06]  /*2910*/  WARPGROUP.ARRIVE ;  /* 0x00000000000079c5 */ /* 0x001fcc0000000000 */
[----:B------:R-:W-:Y:S03]  /*2920*/  HGMMA.64x64x8.F32.TF32 R56, R108, gdesc[UR12], R56, gsb0 ;  /* 0x04e0000c6c387df0 */ /* 0x000fe60008002838 */
[----:B------:R-:W-:Y:S02]  /*2930*/  WARPGROUP.DEPBAR.LE gsb0, 0x0 ;  /* 0x00008000000079c5 */ /* 0x000fe40000010000 */
[----:B-1----:R-:W-:-:S06]  /*2940*/  WARPGROUP.ARRIVE ;  /* 0x00000000000079c5 */ /* 0x002fcc0000000000 */
        /* <DEDUP_REMOVED lines=50> */
[----:B------:R-:W-:Y:S03]  /*2c70*/  HGMMA.64x64x8.F32.TF32 R24, R108, gdesc[UR12], R24, gsb0 ;  /* 0x04e0000c6c187df0 */ /* 0x000fe60008002818 */
[----:B------:R-:W-:Y:S02]  /*2c80*/  WARPGROUP.DEPBAR.LE gsb0, 0x0 ;  /* 0x00008000000079c5 */ /* 0x000fe40000010000 */
[----:B------:R0:W1:Y:S04]  /*2c90*/  LDS R108, [R6+0xf00] ;  /* 0x000f0000066c7984 */ /* 0x0000680000000800 */
[----:B------:R0:W2:Y:S04]  /*2ca0*/  LDS R109, [R6+0x1700] ;  /* 0x00170000066d7984 */ /* 0x0000a80000000800 */
[----:B------:R0:W3:Y:S04]  /*2cb0*/  LDS R104, [R6+0x8f00] ;  /* 0x008f000006687984 */ /* 0x0000e80000000800 */
[----:B------:R0:W4:Y:S04]  /*2cc0*/  LDS R105, [R6+0x9700] ;  /* 0x0097000006697984 */ /* 0x0001280000000800 */
[----:B------:R0:W0:Y:S04]  /*2cd0*/  LDS R110, [R5+0x600] ;  /* 0x00060000056e7984 */ /* 0x0000280000000800 */
[----:B------:R0:W0:Y:S04]  /*2ce0*/  LDS R111, [R5+0xe00] ;  /* 0x000e0000056f7984 */ /* 0x0000280000000800 */
[----:B------:R0:W0:Y:S04]  /*2cf0*/  LDS R106, [R5+0x8600] ;  /* 0x00860000056a7984 */ /* 0x0000280000000800 */
[----:B------:R0:W0:Y:S01]  /*2d00*/  LDS R107, [R5+0x8e00] ;  /* 0x008e0000056b7984 */ /* 0x0000220000000800 */
[----:B------:R-:W-:Y:S05]  /*2d10*/  @!P0 BRA `(.L_x_30) ;  /* 0x0000000000048947 */ /* 0x000fea0003800000 */
[----:B------:R-:W-:Y:S01]  /*2d20*/  BPT.TRAP 0x1 ;  /* 0x000000040000795c */ /* 0x000fe20000300000 */
.L_x_30:
[----:B0-----:R-:W-:Y:S01]  /*2d30*/  IMAD.SHL.U32 R6, R0, 0x4000, RZ ;  /* 0x0000400000067824 */ /* 0x001fe200078e00ff */
[----:B------:R-:W-:Y:S03]  /*2d40*/  BSSY B0, `(.L_x_31) ;  /* 0x0000008000007945 */ /* 0x000fe60003800000 */
[----:B------:R-:W-:-:S05]  /*2d50*/  IMAD.IADD R4, R101, 0x1, R6 ;  /* 0x0000000165047824 */ /* 0x000fca00078e0206 */
[----:B------:R-:W-:-:S05]  /*2d60*/  LEA R5, R4, UR6, 0x2 ;  /* 0x0000000604057c11 */ /* 0x000fca000f8e10ff */
[C---:B------:R-:W-:Y:S02]  /*2d70*/  VIADD R10, R5.reuse, 0x800 ;  /* 0x00000800050a7836 */ /* 0x040fe40000000000 */
[----:B------:R-:W-:Y:S01]  /*2d80*/  VIADD R4, R5, 0x890 ;  /* 0x0000089005047836 */ /* 0x000fe20000000000 */
[----:B------:R-:W-:Y:S06]  /*2d90*/  @P1 BRA `(.L_x_32) ;  /* 0x0000000000081947 */ /* 0x000fec0003800000 */
[----:B------:R-:W0:Y:S02]  /*2da0*/  SYNCS.PHASECHK.TRANS64.TRYWAIT P1, [R7+URZ], R8 ;  /* 0x00000008070075a7 */ /* 0x000e24000802017f */
[----:B0-----:R-:W-:Y:S05]  /*2db0*/  @!P1 BRA `(.L_x_33) ;  /* 0x0000007400409947 */ /* 0x001fea0003800000 */
.L_x_32:
[----:B------:R-:W-:Y:S05]  /*2dc0*/  BSYNC B0 ;  /* 0x0000000000007941 */ /* 0x000fea0003800000 */
.L_x_31:
[----:B------:R-:W-:Y:S01]  /*2dd0*/  LOP3.LUT P1, RZ, R91, 0x4, RZ, 0xc0, !PT ;  /* 0x000000045bff7812 */ /* 0x000fe2000782c0ff */
[----:B------:R0:W0:Y:S01]  /*2de0*/  LDS R116, [R5+0x800] ;  /* 0x0008000005747984 */ /* 0x0000220000000800 */
[----:B------:R-:W-:Y:S05]  /*2df0*/  WARPSYNC.ALL ;  /* 0x0000000000007948 */ /* 0x000fea0003800000 */
[----:B------:R0:W0:Y:S04]  /*2e00*/  LDS R117, [R5+0x1000] ;  /* 0x0010000005757984 */ /* 0x0000280000000800 */
[----:B------:R0:W0:Y:S02]  /*2e10*/  LDS R112, [R5+0x8800] ;  /* 0x0088000005707984 */ /* 0x0000240000000800 */
[----:B------:R-:W-:-:S02]  /*2e20*/  @P1 VIADD R4, R10, 0x70 ;  /* 0x000000700a041836 */ /* 0x000fc40000000000 */
[----:B------:R0:W0:Y:S04]  /*2e30*/  LDS R113, [R5+0x9000] ;  /* 0x0090000005717984 */ /* 0x0000280000000800 */
[----:B------:R0:W0:Y:S04]  /*2e40*/  LDS R118, [R4] ;  /* 0x0000000004767984 */ /* 0x0000280000000800 */
[----:B------:R0:W0:Y:S04]  /*2e50*/  LDS R119, [R4+0x800] ;  /* 0x0008000004777984 */ /* 0x0000280000000800 */
[----:B------:R0:W0:Y:S04]  /*2e60*/  LDS R114, [R4+0x8000] ;  /* 0x0080000004727984 */ /* 0x0000280000000800 */
[----:B------:R0:W0:Y:S01]  /*2e70*/  LDS R115, [R4+0x8800] ;  /* 0x0088000004737984 */ /* 0x0000220000000800 */
[----:B------:R-:W-:Y:S01]  /*2e80*/  UIADD3 UR8, UR10, 0x206, URZ ;  /* 0x000002060a087890 */ /* 0x000fe2000fffe03f */
[----:B-12---:R-:W-:Y:S01]  /*2e90*/  WARPGROUP.ARRIVE ;  /* 0x00000000000079c5 */ /* 0x006fe20000000000 */
[----:B------:R-:W-:Y:S01]  /*2ea0*/  UMOV UR11, 0x40000040 ;  /* 0x40000040000b7882 */ /* 0x000fe20000000000 */
[C---:B------:R-:W-:Y:S01]  /*2eb0*/  ISETP.GT.AND P1, PT, R3.reuse, 0x2, PT ;  /* 0x000000020300780c */ /* 0x040fe20003f24270 */
[----:B------:R-:W-:-:S03]  /*2ec0*/  VIADD R3, R3, 0xffffffff ;  /* 0xffffffff03037836 */ /* 0x000fc60000000000 */
[----:B------:R-:W-:Y:S01]  /*2ed0*/  UMOV UR10, UR8 ;  /* 0x00000008000a7c82 */ /* 0x000fe20008000000 */
[----:B------:R-:W-:-:S13]  /*2ee0*/  R2UR UR8, R0 ;  /* 0x00000000000872ca */ /* 0x000fda00000e0000 */
[----:B------:R-:W-:Y:S03]  /*2ef0*/  HGMMA.64x64x8.F32.TF32 R56, R108, gdesc[UR8], R56, gsb0 ;  /* 0x04e000086c387df0 */ /* 0x000fe60008002838 */
[----:B------:R-:W-:Y:S02]  /*2f00*/  WARPGROUP.DEPBAR.LE gsb0, 0x0 ;  /* 0x00008000000079c5 */ /* 0x000fe40000010000 */
[----:B---34-:R-:W-:-:S06]  /*2f10*/  WARPGROUP.ARRIVE ;  /* 0x00000000000079c5 */ /* 0x018fcc0000000000 */
[----:B------:R-:W-:Y:S03]  /*2f20*/  HGMMA.64x64x8.F32.TF32 R24, R104, gdesc[UR8], R24, gsb0 ;  /* 0x04e0000868187df0 */ /* 0x000fe60008002818 */
[----:B------:R-:W-:Y:S02]  /*2f30*/  WARPGROUP.DEPBAR.LE gsb0, 0x0 ;  /* 0x00008000000079c5 */ /* 0x000fe40000010000 */
[----:B------:R-:W-:Y:S05]  /*2f40*/  @P1 BRA `(.L_x_34) ;  /* 0xfffffff400081947 */ /* 0x000fea000383ffff */
.L_x_26:
[----:B0-----:R-:W-:Y:S01]  /*2f50*/  IMAD.MOV.U32 R5, RZ, RZ, 0x40000040 ;  /* 0x40000040ff057424 */ /* 0x001fe200078e00ff */
[----:B------:R-:W-:Y:S01]  /*2f60*/  LEA R4, R0, UR4, 0xa ;  /* 0x0000000400047c11 */ /* 0x000fe2000f8e50ff */
[----:B------:R-:W-:Y:S01]  /*2f70*/  WARPGROUP.ARRIVE ;  /* 0x00000000000079c5 */ /* 0x000fe20000000000 */
[----:B------:R-:W-:Y:S01]  /*2f80*/  IMAD.IADD R6, R101, 0x1, R6 ;  /* 0x0000000165067824 */ /* 0x000fe200078e0206 */
[----:B------:R-:W-:Y:S01]  /*2f90*/  LOP3.LUT P1, RZ, R91, 0x4, RZ, 0xc0, !PT ;  /* 0x000000045bff7812 */ /* 0x000fe2000782c0ff */
[----:B------:R-:W-:Y:S01]  /*2fa0*/  IMAD.MOV.U32 R7, RZ, RZ, 0x40000040 ;  /* 0x40000040ff077424 */ /* 0x000fe200078e00ff */
[C---:B------:R-:W-:Y:S02]  /*2fb0*/  R2UR UR10, R4.reuse ;  /* 0x00000000040a72ca */ /* 0x040fe400000e0000 */
[----:B------:R-:W-:Y:S02]  /*2fc0*/  R2UR UR11, R5 ;  /* 0x00000000050b72ca */ /* 0x000fe400000e0000 */
[----:B------:R-:W-:-:S02]  /*2fd0*/  R2UR UR14, R4 ;  /* 0x00000000040e72ca */ /* 0x000fc400000e0000 */
[----:B------:R-:W-:Y:S02]  /*2fe0*/  R2UR UR15, R5 ;  /* 0x00000000050f72ca */ /* 0x000fe400000e0000 */
[----:B------:R-:W-:-:S05]  /*2ff0*/  LEA R3, R6, UR6, 0x2 ;  /* 0x0000000606037c11 */ /* 0x000fca000f8e10ff */
[C---:B------:R-:W-:Y:S02]  /*3000*/  VIADD R6, R3.reuse, 0x900 ;  /* 0x0000090003067836 */ /* 0x040fe40000000000 */
[----:B------:R-:W-:Y:S01]  /*3010*/  HGMMA.64x64x8.F32.TF32 R56, R116, gdesc[UR8], R56, gsb0 ;  /* 0x04e0000874387df0 */ /* 0x000fe20008002838 */
[----:B------:R-:W-:Y:S01]  /*3020*/  VIADD R0, R3, 0x990 ;  /* 0x0000099003007836 */ /* 0x000fe20000000000 */
[----:B------:R-:W-:Y:S02]  /*3030*/  R2UR UR11, R7 ;  /* 0x00000000070b72ca */ /* 0x000fe400000e0000 */
[----:B------:R-:W-:Y:S01]  /*3040*/  @P1 IADD3 R0, R6, 0x70, RZ ;  /* 0x0000007006001810 */ /* 0x000fe20007ffe0ff */
[----:B------:R-:W-:-:S05]  /*3050*/  VIADD R6, R4, 0x2 ;  /* 0x0000000204067836 */ /* 0x000fca0000000000 */
[----:B------:R-:W-:Y:S01]  /*3060*/  R2UR UR10, R6 ;  /* 0x00000000060a72ca */ /* 0x000fe200000e0000 */
[----:B------:R-:W-:Y:S02]  /*3070*/  WARPGROUP.DEPBAR.LE gsb0, 0x0 ;  /* 0x00008000000079c5 */ /* 0x000fe40000010000 */
[----:B------:R-:W-:-:S06]  /*3080*/  WARPGROUP.ARRIVE ;  /* 0x00000000000079c5 */ /* 0x000fcc0000000000 */
[----:B------:R-:W-:Y:S01]  /*3090*/  HGMMA.64x64x8.F32.TF32 R24, R112, gdesc[UR12], R24, gsb0 ;  /* 0x04e0000c70187df0 */ /* 0x000fe20008002818 */
[----:B------:R-:W-:Y:S02]  /*30a0*/  R2UR UR14, R6 ;  /* 0x00000000060e72ca */ /* 0x000fe400000e0000 */
[----:B------:R-:W-:Y:S01]  /*30b0*/  R2UR UR15, R7 ;  /* 0x00000000070f72ca */ /* 0x000fe200000e0000 */
[----:B------:R-:W-:Y:S02]  /*30c0*/  WARPGROUP.DEPBAR.LE gsb0, 0x0 ;  /* 0x00008000000079c5 */ /* 0x000fe40000010000 */
[----:B------:R-:W-:Y:S04]  /*30d0*/  LDS R104, [R3+0x900] ;  /* 0x0009000003687984 */ /* 0x000fe80000000800 */
[----:B------:R-:W-:Y:S04]  /*30e0*/  LDS R105, [R3+0x1100] ;  /* 0x0011000003697984 */ /* 0x000fe80000000800 */
[----:B------:R-:W-:Y:S04]  /*30f0*/  LDS R106, [R0] ;  /* 0x00000000006a7984 */ /* 0x000fe80000000800 */
        /* <DEDUP_REMOVED lines=21> */
.L_x_35:
        /* <DEDUP_REMOVED lines=8> */
.L_x_36:
[----:B------:R-:W-:Y:S01]  /*32d0*/  VIADD R6, R4, 0x4 ;  /* 0x0000000404067836 */ /* 0x000fe20000000000 */
[----:B01----:R-:W-:Y:S01]  /*32e0*/  WARPGROUP.ARRIVE ;  /* 0x00000000000079c5 */ /* 0x003fe20000000000 */
[----:B------:R-:W-:Y:S02]  /*32f0*/  IMAD.MOV.U32 R7, RZ, RZ, 0x40000040 ;  /* 0x40000040ff077424 */ /* 0x000fe400078e00ff */
[----:B------:R-:W-:Y:S01]  /*3300*/  IMAD.MOV.U32 R5, RZ, RZ, 0x40000040 ;  /* 0x40000040ff057424 */ /* 0x000fe200078e00ff */
[C---:B------:R-:W-:Y:S02]  /*3310*/  R2UR UR6, R6.reuse ;  /* 0x00000000060672ca */ /* 0x040fe400000e0000 */
[C---:B------:R-:W-:Y:S02]  /*3320*/  R2UR UR7, R7.reuse ;  /* 0x00000000070772ca */ /* 0x040fe400000e0000 */
[----:B------:R-:W-:Y:S01]  /*3330*/  R2UR UR10, R6 ;  /* 0x00000000060a72ca */ /* 0x000fe200000e0000 */
[----:B------:R-:W-:Y:S01]  /*3340*/  VIADD R6, R4, 0x6 ;  /* 0x0000000604067836 */ /* 0x000fe20000000000 */
[----:B------:R-:W-:Y:S01]  /*3350*/  R2UR UR11, R7 ;  /* 0x00000000070b72ca */ /* 0x000fe200000e0000 */
[----:B------:R-:W-:-:S08]  /*3360*/  IMAD.MOV.U32 R7, RZ, RZ, 0x40000040 ;  /* 0x40000040ff077424 */ /* 0x000fd000078e00ff */
[----:B------:R-:W-:Y:S01]  /*3370*/  HGMMA.64x64x8.F32.TF32 R56, R104, gdesc[UR4], R56, gsb0 ;  /* 0x04e0000468387df0 */ /* 0x000fe20008002838 */
[----:B------:R-:W-:Y:S02]  /*3380*/  R2UR UR6, R6 ;  /* 0x00000000060672ca */ /* 0x000fe400000e0000 */
[----:B------:R-:W-:Y:S01]  /*3390*/  R2UR UR7, R7 ;  /* 0x00000000070772ca */ /* 0x000fe200000e0000 */
[----:B------:R-:W-:Y:S02]  /*33a0*/  WARPGROUP.DEPBAR.LE gsb0, 0x0 ;  /* 0x00008000000079c5 */ /* 0x000fe40000010000 */
[----:B---34-:R-:W-:-:S06]  /*33b0*/  WARPGROUP.ARRIVE ;  /* 0x00000000000079c5 */ /* 0x018fcc0000000000 */
[----:B------:R-:W-:Y:S01]  /*33c0*/  HGMMA.64x64x8.F32.TF32 R24, R108, gdesc[UR8], R24, gsb0 ;  /* 0x04e000086c187df0 */ /* 0x000fe20008002818 */
[----:B------:R-:W-:Y:S01]  /*33d0*/  R2UR UR10, R6 ;  /* 0x00000000060a72ca */ /* 0x000fe200000e0000 */
[----:B------:R-:W-:Y:S01]  /*33e0*/  VIADD R6, R4, 0x200 ;  /* 0x0000020004067836 */ /* 0x000fe20000000000 */
[----:B------:R-:W-:Y:S01]  /*33f0*/  R2UR UR11, R7 ;  /* 0x00000000070b72ca */ /* 0x000fe200000e0000 */
[----:B------:R-:W-:Y:S01]  /*3400*/  IMAD.MOV.U32 R7, RZ, RZ, 0x40000040 ;  /* 0x40000040ff077424 */ /* 0x000fe200078e00ff */
        /* <DEDUP_REMOVED lines=10> */
[----:B------:R-:W-:Y:S01]  /*34b0*/  HGMMA.64x64x8.F32.TF32 R56, R104, gdesc[UR4], R56, gsb0 ;  /* 0x04e0000468387df0 */ /* 0x000fe20008002838 */
[----:B------:R-:W-:Y:S02]  /*34c0*/  R2UR UR6, R6 ;  /* 0x00000000060672ca */ /* 0x000fe400000e0000 */
[----:B------:R-:W-:Y:S01]  /*34d0*/  R2UR UR7, R7 ;  /* 0x00000000070772ca */ /* 0x000fe200000e0000 */
[----:B------:R-:W-:Y:S02]  /*34e0*/  WARPGROUP.DEPBAR.LE gsb0, 0x0 ;  /* 0x00008000000079c5 */ /* 0x000fe40000010000 */
[----:B-1----:R-:W-:-:S06]  /*34f0*/  WARPGROUP.ARRIVE ;  /* 0x00000000000079c5 */ /* 0x002fcc0000000000 */
        /* <DEDUP_REMOVED lines=21> */
[----:B------:R-:W-:Y:S02]  /*3650*/  R2UR UR10, R6 ;  /* 0x00000000060a72ca */ /* 0x000fe400000e0000 */
[----:B------:R-:W-:Y:S01]  /*3660*/  R2UR UR11, R7 ;  /* 0x00000000070b72ca */ /* 0x000fe200000e0000 */
[----:B------:R-:W-:Y:S01]  /*3670*/  IMAD.MOV.U32 R7, RZ, RZ, 0x40000040 ;  /* 0x40000040ff077424 */ /* 0x000fe200078e00ff */
[C---:B------:R-:W-:Y:S01]  /*3680*/  IADD3 R6, R4.reuse, 0x204, RZ ;  /* 0x0000020404067810 */ /* 0x040fe20007ffe0ff */
[----:B------:R-:W-:Y:S01]  /*3690*/  VIADD R4, R4, 0x206 ;  /* 0x0000020604047836 */ /* 0x000fe20000000000 */
        /* <DEDUP_REMOVED lines=51> */
.L_x_22:
[----:B------:R-:W-:Y:S05]  /*39d0*/  @!P0 BRA `(.L_x_37) ;  /* 0x0000000000048947 */ /* 0x000fea0003800000 */
[----:B------:R-:W-:Y:S01]  /*39e0*/  BPT.TRAP 0x1 ;  /* 0x000000040000795c */ /* 0x000fe20000300000 */
.L_x_37:
[----:B------:R-:W2:Y:S01]  /*39f0*/  LDL R0, [R1+0x14] ;  /* 0x0000140001007983 */ /* 0x000ea20000100800 */
[----:B------:R-:W0:Y:S01]  /*3a00*/  S2UR UR6, SR_CgaCtaId ;  /* 0x00000000000679c3 */ /* 0x000e220000008800 */
[----:B------:R-:W-:Y:S01]  /*3a10*/  UIADD3 UR4, UR40, 0x1, UR39 ;  /* 0x0000000128047890 */ /* 0x000fe2000fffe027 */
[----:B------:R-:W-:-:S03]  /*3a20*/  UMOV UR5, 0x400 ;  /* 0x0000040000057882 */ /* 0x000fc60000000000 */
[----:B------:R-:W-:-:S04]  /*3a30*/  USHF.L.U32 UR4, UR4, 0x3, URZ ;  /* 0x0000000304047899 */ /* 0x000fc8000800063f */
[----:B------:R-:W-:Y:S02]  /*3a40*/  ULOP3.LUT UR4, UR4, 0x8, URZ, 0xc0, !UPT ;  /* 0x0000000804047892 */ /* 0x000fe4000f8ec03f */
[----:B0-----:R-:W-:-:S04]  /*3a50*/  ULEA UR5, UR6, UR5, 0x18 ;  /* 0x0000000506057291 */ /* 0x001fc8000f8ec03f */
[----:B------:R-:W-:-:S04]  /*3a60*/  UIADD3 UR4, UR5, 0x10, UR4 ;  /* 0x0000001005047890 */ /* 0x000fc8000fffe004 */
[----:B------:R-:W-:-:S09]  /*3a70*/  UPRMT UR4, URZ, 0x654, UR4 ;  /* 0x000006543f047896 */ /* 0x000fd20008000004 */
[----:B------:R-:W-:Y:S01]  /*3a80*/  SYNCS.ARRIVE.TRANS64.RED.A1T0 RZ, [UR4], RZ ;  /* 0x000000ffffff79a7 */ /* 0x000fe20008100404 */
[----:B--2---:R-:W-:-:S13]  /*3a90*/  ISETP.GT.U32.AND P0, PT, R0, 0x1, PT ;  /* 0x000000010000780c */ /* 0x004fda0003f04070 */
[----:B------:R-:W-:Y:S05]  /*3aa0*/  @P0 BRA `(.L_x_38) ;  /* 0x0000000000040947 */ /* 0x000fea0003800000 */
[----:B------:R-:W-:Y:S01]  /*3ab0*/  BPT.TRAP 0x1 ;  /* 0x000000040000795c */ /* 0x000fe20000300000 */
.L_x_38:
[----:B------:R-:W-:Y:S01]  /*3ac0*/  IMAD.SHL.U32 R18, R18, 0x40, RZ ;  /* 0x0000004012127824 */ /* 0x000fe200078e00ff */
[----:B------:R-:W-:Y:S01]  /*3ad0*/  ULDC UR6, c[0x0][0x288] ;  /* 0x0000a20000067ab9 */ /* 0x000fe20000000800 */
[----:B------:R-:W-:Y:S01]  /*3ae0*/  SHF.R.S32.HI R13, RZ, 0x1f, R19 ;  /* 0x0000001fff0d7819 */ /* 0x000fe20000011413 */
[C---:B------:R-:W-:Y:S01]  /*3af0*/  IMAD.SHL.U32 R7, R89.reuse, 0x100, RZ ;  /* 0x0000010059077824 */ /* 0x040fe200078e00ff */
[----:B------:R-:W-:Y:S01]  /*3b00*/  ULDC.64 UR4, c[0x0][0x5d0] ;  /* 0x0001740000047ab9 */ /* 0x000fe20000000a00 */
[C---:B------:R-:W-:Y:S01]  /*3b10*/  LOP3.LUT R14, R18.reuse, 0x6, R95, 0xf8, !PT ;  /* 0x00000006120e7812 */ /* 0x040fe200078ef85f */
[----:B------:R-:W-:Y:S01]  /*3b20*/  IMAD.WIDE R20, R89, 0x100, R22 ;  /* 0x0000010059147825 */ /* 0x000fe200078e0216 */
[----:B------:R-:W-:Y:S01]  /*3b30*/  ISETP.GE.AND P0, PT, R18, UR6, PT ;  /* 0x0000000612007c0c */ /* 0x000fe2000bf06270 */
[----:B------:R-:W-:Y:S01]  /*3b40*/  ULDC UR6, c[0x0][0x284] ;  /* 0x0000a10000067ab9 */ /* 0x000fe20000000800 */
[----:B------:R-:W-:Y:S01]  /*3b50*/  SHF.R.S32.HI R15, RZ, 0x1f, R14 ;  /* 0x0000001fff0f7819 */ /* 0x000fe2000001140e */
[----:B------:R-:W-:Y:S01]  /*3b60*/  IMAD R0, R13, UR4, RZ ;  /* 0x000000040d007c24 */ /* 0x000fe2000f8e02ff */
[----:B------:R-:W-:Y:S01]  /*3b70*/  ISETP.GE.OR P0, PT, R7, UR6, P0 ;  /* 0x0000000607007c0c */ /* 0x000fe20008706670 */
[----:B------:R-:W-:-:S02]  /*3b80*/  IMAD.MOV.U32 R89, RZ, RZ, -0x1 ;  /* 0xffffffffff597424 */ /* 0x000fc400078e00ff */
[C---:B------:R-:W-:Y:S02]  /*3b90*/  IMAD R3, R19.reuse, UR5, R0 ;  /* 0x0000000513037c24 */ /* 0x040fe4000f8e0200 */
[----:B------:R-:W-:Y:S01]  /*3ba0*/  IMAD.WIDE.U32 R4, R19, UR4, R14 ;  /* 0x0000000413047c25 */ /* 0x000fe2000f8e000e */
[----:B------:R-:W-:-:S03]  /*3bb0*/  ULDC.64 UR4, c[0x0][0x5c8] ;  /* 0x0001720000047ab9 */ /* 0x000fc60000000a00 */
[----:B------:R-:W-:Y:S02]  /*3bc0*/  IMAD R9, R21, UR4, RZ ;  /* 0x0000000415097c24 */ /* 0x000fe4000f8e02ff */
[----:B------:R-:W-:Y:S02]  /*3bd0*/  IMAD.IADD R5, R5, 0x1, R3 ;  /* 0x0000000105057824 */ /* 0x000fe400078e0203 */
[C---:B------:R-:W-:Y:S02]  /*3be0*/  IMAD R9, R20.reuse, UR5, R9 ;  /* 0x0000000514097c24 */ /* 0x040fe4000f8e0209 */
[----:B------:R-:W-:Y:S01]  /*3bf0*/  IMAD.WIDE.U32 R10, R20, UR4, R4 ;  /* 0x00000004140a7c25 */ /* 0x000fe2000f8e0004 */
[----:B------:R-:W-:Y:S06]  /*3c00*/  @P0 BRA `(.L_x_39) ;  /* 0x0000003800800947 */ /* 0x000fec0003800000 */
[----:B-1---5:R-:W-:Y:S01]  /*3c10*/  FSETP.NEU.AND P1, PT, R90, RZ, PT ;  /* 0x000000ff5a00720b */ /* 0x022fe20003f2d000 */
[----:B------:R-:W-:Y:S01]  /*3c20*/  IMAD.IADD R3, R102, 0x1, -R18 ;  /* 0x0000000166037824 */ /* 0x000fe200078e0a12 */
[----:B------:R-:W-:Y:S01]  /*3c30*/  BSSY B0, `(.L_x_39) ;  /* 0x000039d000007945 */ /* 0x000fe20003800000 */
[----:B------:R-:W-:Y:S02]  /*3c40*/  IMAD.IADD R0, R92, 0x1, -R7 ;  /* 0x000000015c007824 */ /* 0x000fe400078e0a07 */
[----:B------:R-:W-:Y:S01]  /*3c50*/  IMAD.IADD R103, R11, 0x1, R9 ;  /* 0x000000010b677824 */ /* 0x000fe200078e0209 */
[----:B------:R-:W-:-:S04]  /*3c60*/  ISETP.GT.AND P5, PT, R3, RZ, PT ;  /* 0x000000ff0300720c */ /* 0x000fc80003fa4270 */
[----:B------:R-:W-:-:S03]  /*3c70*/  ISETP.GT.AND P0, PT, R0, RZ, P5 ;  /* 0x000000ff0000720c */ /* 0x000fc60002f04270 */
[----:B------:R-:W-:Y:S10]  /*3c80*/  @!P1 BRA `(.L_x_40) ;  /* 0x00000028002c9947 */ /* 0x000ff40003800000 */
[----:B------:R-:W0:Y:S01]  /*3c90*/  LDC.64 R106, c[0x0][0x5b8] ;  /* 0x00016e00ff6a7b82 */ /* 0x000e220000000a00 */
[----:B------:R-:W-:-:S07]  /*3ca0*/  ULDC.64 UR4, c[0x0][0x5c0] ;  /* 0x0001700000047ab9 */ /* 0x000fce0000000a00 */
[----:B------:R-:W1:Y:S08]  /*3cb0*/  LDC.64 R8, c[0x0][0x5b0] ;  /* 0x00016c00ff087b82 */ /* 0x000e700000000a00 */
[----:B------:R-:W2:Y:S01]  /*3cc0*/  LDC.64 R104, c[0x0][0x5a8] ;  /* 0x00016a00ff687b82 */ /* 0x000ea20000000a00 */
[-C--:B0-----:R-:W-:Y:S02]  /*3cd0*/  IMAD R4, R13, R106.reuse, RZ ;  /* 0x0000006a0d047224 */ /* 0x081fe400078e02ff */
[----:B------:R-:W-:-:S04]  /*3ce0*/  IMAD.WIDE.U32 R110, R19, R106, R14 ;  /* 0x0000006a136e7225 */ /* 0x000fc800078e000e */
[----:B------:R-:W-:Y:S02]  /*3cf0*/  IMAD R121, R19, R107, R4 ;  /* 0x0000006b13797224 */ /* 0x000fe400078e0204 */
[-C--:B-1----:R-:W-:Y:S02]  /*3d00*/  IMAD R4, R21, R8.reuse, RZ ;  /* 0x0000000815047224 */ /* 0x082fe400078e02ff */
[----:B------:R-:W-:Y:S01]  /*3d10*/  IMAD.MOV.U32 R108, RZ, RZ, R110 ;  /* 0x000000ffff6c7224 */ /* 0x000fe200078e006e */
[----:B------:R-:W-:Y:S01]  /*3d20*/  IADD3 R109, R111, R121, RZ ;  /* 0x000000796f6d7210 */ /* 0x000fe20007ffe0ff */
[C---:B------:R-:W-:Y:S02]  /*3d30*/  IMAD R17, R20.reuse, R9, R4 ;  /* 0x0000000914117224 */ /* 0x040fe400078e0204 */
[----:B------:R-:W-:-:S04]  /*3d40*/  IMAD.WIDE.U32 R4, R20, R8, R108 ;  /* 0x0000000814047225 */ /* 0x000fc800078e006c */
[----:B------:R-:W-:Y:S01]  /*3d50*/  IMAD.IADD R5, R5, 0x1, R17 ;  /* 0x0000000105057824 */ /* 0x000fe200078e0211 */
[----:B--2---:R-:W-:-:S04]  /*3d60*/  LEA R6, P1, R4, R104, 0x2 ;  /* 0x0000006804067211 */ /* 0x004fc800078210ff */
[----:B------:R-:W-:-:S05]  /*3d70*/  LEA.HI.X R7, R4, R105, R5, 0x2, P1 ;  /* 0x0000006904077211 */ /* 0x000fca00008f1405 */
[----:B------:R0:W2:Y:S01]  /*3d80*/  @P0 LDG.E.LTC128B R11, desc[UR36][R6.64] ;  /* 0x00000024060b0981 */ /* 0x0000a2000c1e1920 */
[----:B------:R-:W-:Y:S01]  /*3d90*/  IMAD.WIDE.U32 R4, R20, R8, R14 ;  /* 0x0000000814047225 */ /* 0x000fe200078e000e */
[----:B------:R-:W-:Y:S01]  /*3da0*/  ISETP.GT.AND P3, PT, R3, 0x1, PT ;  /* 0x000000010300780c */ /* 0x000fe20003f64270 */
[----:B------:R-:W-:Y:S01]  /*3db0*/  BSSY B1, `(.L_x_41) ;  /* 0x0000018000017945 */ /* 0x000fe20003800000 */
[----:B------:R-:W-:Y:S01]  /*3dc0*/  LEA R12, P1, R10, UR4, 0x2 ;  /* 0x000000040a0c7c11 */ /* 0x000fe2000f8210ff */
[----:B------:R-:W-:Y:S01]  /*3dd0*/  IMAD.IADD R5, R17, 0x1, R5 ;  /* 0x0000000111057824 */ /* 0x000fe200078e0205 */
[C---:B------:R-:W-:Y:S01]  /*3de0*/  SHF.L.U64.HI R113, R8.reuse, 0x3, R9 ;  /* 0x0000000308717819 */ /* 0x040fe20000010209 */
[----:B------:R-:W-:Y:S01]  /*3df0*/  IMAD.SHL.U32 R112, R8, 0x8, RZ ;  /* 0x0000000808707824 */ /* 0x000fe200078e00ff */
[----:B------:R-:W-:Y:S01]  /*3e00*/  ISETP.GT.AND P2, PT, R0, RZ, P3 ;  /* 0x000000ff0000720c */ /* 0x000fe20001f44270 */
[----:B------:R-:W-:Y:S01]  /*3e10*/  IMAD.WIDE.U32 R4, R19, R106, R4 ;  /* 0x0000006a13047225 */ /* 0x000fe200078e0004 */
[----:B------:R-:W-:-:S02]  /*3e20*/  LEA.HI.X R13, R10, UR5, R103, 0x2, P1 ;  /* 0x000000050a0d7c11 */ /* 0x000fc400088f1467 */
[----:B------:R-:W-:Y:S01]  /*3e30*/  P2R R116, PR, RZ, 0x8 ;  /* 0x00000008ff747803 */ /* 0x000fe20000000000 */
[----:B------:R-:W-:Y:S01]  /*3e40*/  IMAD.IADD R10, R121, 0x1, R5 ;  /* 0x00000001790a7824 */ /* 0x000fe200078e0205 */
[----:B0-----:R-:W-:Y:S01]  /*3e50*/  LEA R6, P1, R4, R104, 0x2 ;  /* 0x0000006804067211 */ /* 0x001fe200078210ff */
[----:B------:R-:W-:-:S03]  /*3e60*/  IMAD.WIDE.U32 R114, R20, R8, R112 ;  /* 0x0000000814727225 */ /* 0x000fc600078e0070 */
[----:B------:R-:W-:Y:S01]  /*3e70*/  LEA.HI.X R7, R4, R105, R10, 0x2, P1 ;  /* 0x0000006904077211 */ /* 0x000fe200008f140a */
[----:B------:R-:W-:Y:S01]  /*3e80*/  IMAD.IADD R119, R17, 0x1, R115 ;  /* 0x0000000111777824 */ /* 0x000fe200078e0273 */
[----:B------:R-:W-:-:S05]  /*3e90*/  IADD3 R16, P1, R110, R114, RZ ;  /* 0x000000726e107210 */ /* 0x000fca0007f3e0ff */
[----:B------:R-:W-:Y:S01]  /*3ea0*/  IMAD.X R17, R119, 0x1, R109, P1 ;  /* 0x0000000177117824 */ /* 0x000fe200008e066d */
[----:B------:R-:W-:Y:S01]  /*3eb0*/  LEA R10, P1, R16, R104, 0x2 ;  /* 0x00000068100a7211 */ /* 0x000fe200078210ff */
[----:B--2---:R-:W-:-:S04]  /*3ec0*/  FMUL R5, R11, R90 ;  /* 0x0000005a0b057220 */ /* 0x004fc80000400000 */
[----:B------:R-:W-:Y:S01]  /*3ed0*/  FFMA R103, R56, R88, R5 ;  /* 0x0000005838677223 */ /* 0x000fe20000000005 */
[----:B------:R-:W-:-:S04]  /*3ee0*/  IMAD.MOV.U32 R5, RZ, RZ, R11 ;  /* 0x000000ffff057224 */ /* 0x000fc800078e000b */
[----:B------:R0:W-:Y:S01]  /*3ef0*/  @P0 STG.E desc[UR36][R12.64], R103 ;  /* 0x000000670c000986 */ /* 0x0001e2000c101924 */
[----:B------:R-:W-:Y:S01]  /*3f00*/  ISETP.GT.AND P0, PT, R0, 0x8, P5 ;  /* 0x000000080000780c */ /* 0x000fe20002f04270 */
[----:B------:R-:W-:-:S12]  /*3f10*/  @!P2 BRA `(.L_x_42) ;  /* 0x000000000004a947 */ /* 0x000fd80003800000 */
[----:B------:R1:W5:Y:S02]  /*3f20*/  LDG.E.LTC128B R5, desc[UR36][R6.64+0x4] ;  /* 0x0000042406057981 */ /* 0x000364000c1e1920 */
.L_x_42:
[----:B------:R-:W-:Y:S05]  /*3f30*/  BSYNC B1 ;  /* 0x0000000000017941 */ /* 0x000fea0003800000 */
.L_x_41:
[----:B-----5:R-:W-:Y:S01]  /*3f40*/  FMUL R4, R5, R90 ;  /* 0x0000005a05047220 */ /* 0x020fe20000400000 */
[----:B------:R-:W-:Y:S01]  /*3f50*/  LEA.HI.X R11, R16, R105, R17, 0x2, P1 ;  /* 0x00000069100b7211 */ /* 0x000fe200008f1411 */
[----:B------:R-:W-:Y:S02]  /*3f60*/  IMAD.MOV.U32 R117, RZ, RZ, R5 ;  /* 0x000000ffff757224 */ /* 0x000fe400078e0005 */
[----:B------:R-:W-:-:S05]  /*3f70*/  FFMA R17, R57, R88, R4 ;  /* 0x0000005839117223 */ /* 0x000fca0000000004 */
[----:B------:R2:W-:Y:S04]  /*3f80*/  @P2 STG.E desc[UR36][R12.64+0x4], R17 ;  /* 0x000004110c002986 */ /* 0x0005e8000c101924 */
[----:B------:R3:W4:Y:S01]  /*3f90*/  @P0 LDG.E.LTC128B R117, desc[UR36][R10.64] ;  /* 0x000000240a750981 */ /* 0x000722000c1e1920 */
[----:B------:R-:W-:Y:S01]  /*3fa0*/  IADD3 R114, P1, R14, R114, RZ ;  /* 0x000000720e727210 */ /* 0x000fe20007f3e0ff */
[C---:B------:R-:W-:Y:S01]  /*3fb0*/  IMAD.SHL.U32 R107, R96.reuse, 0x4, RZ ;  /* 0x00000004606b7824 */ /* 0x040fe200078e00ff */
[C---:B0-----:R-:W-:Y:S01]  /*3fc0*/  SHF.L.U32 R103, R97.reuse, 0x2, RZ ;  /* 0x0000000261677819 */ /* 0x041fe200000006ff */
[----:B------:R-:W-:Y:S01]  /*3fd0*/  BSSY B1, `(.L_x_43) ;  /* 0x0000014000017945 */ /* 0x000fe20003800000 */
[----:B------:R-:W-:Y:S01]  /*3fe0*/  SHF.L.U64.HI R57, R97, 0x2, R98 ;  /* 0x0000000261397819 */ /* 0x000fe20000010262 */
[----:B------:R-:W-:Y:S01]  /*3ff0*/  IMAD.X R115, R15, 0x1, R119, P1 ;  /* 0x000000010f737824 */ /* 0x000fe200008e0677 */
[----:B------:R-:W-:-:S02]  /*4000*/  SHF.L.U64.HI R119, R96, 0x2, R99 ;  /* 0x0000000260777819 */ /* 0x000fc40000010263 */
[----:B------:R-:W-:Y:S01]  /*4010*/  IADD3 R4, P1, P2, R103, R12, R107 ;  /* 0x0000000c67047210 */ /* 0x000fe20007a3e06b */
[----:B------:R-:W-:-:S03]  /*4020*/  IMAD.WIDE.U32 R114, R19, R106, R114 ;  /* 0x0000006a13727225 */ /* 0x000fc600078e0072 */
[----:B------:R-:W-:Y:S01]  /*4030*/  IADD3.X R5, R57, R13, R119, P1, P2 ;  /* 0x0000000d39057210 */ /* 0x000fe20000fe4477 */
[----:B--2---:R-:W-:Y:S01]  /*4040*/  IMAD.IADD R17, R121, 0x1, R115 ;  /* 0x0000000179117824 */ /* 0x004fe200078e0273 */
[C---:B---3--:R-:W-:Y:S02]  /*4050*/  LEA R10, P1, R114.reuse, R104, 0x2 ;  /* 0x00000068720a7211 */ /* 0x048fe400078210ff */
[----:B------:R-:W-:Y:S02]  /*4060*/  IADD3 R16, P2, R107, R12, RZ ;  /* 0x0000000c6b107210 */ /* 0x000fe40007f5e0ff */
[----:B------:R-:W-:Y:S02]  /*4070*/  LEA.HI.X R11, R114, R105, R17, 0x2, P1 ;  /* 0x00000069720b7211 */ /* 0x000fe400008f1411 */
[----:B------:R-:W-:Y:S01]  /*4080*/  ISETP.GT.AND P1, PT, R0, 0x8, P3 ;  /* 0x000000080000780c */ /* 0x000fe20001f24270 */
[----:B------:R-:W-:Y:S01]  /*4090*/  IMAD.X R17, R119, 0x1, R13, P2 ;  /* 0x0000000177117824 */ /* 0x000fe200010e060d */
[----:B------:R-:W-:-:S04]  /*40a0*/  ISETP.GT.AND P3, PT, R3, 0x8, PT ;  /* 0x000000080300780c */ /* 0x000fc80003f64270 */
[----:B------:R-:W-:Y:S01]  /*40b0*/  P2R R114, PR, RZ, 0x8 ;  /* 0x00000008ff727803 */ /* 0x000fe20000000000 */
[----:B----4-:R-:W-:-:S04]  /*40c0*/  FMUL R107, R117, R90 ;  /* 0x0000005a756b7220 */ /* 0x010fc80000400000 */
[----:B------:R-:W-:-:S05]  /*40d0*/  FFMA R107, R58, R88, R107 ;  /* 0x000000583a6b7223 */ /* 0x000fca000000006b */
[----:B------:R0:W-:Y:S01]  /*40e0*/  @P0 STG.E desc[UR36][R16.64], R107 ;  /* 0x0000006b10000986 */ /* 0x0001e2000c101924 */
[----:B------:R-:W-:Y:S05]  /*40f0*/  @!P1 BRA `(.L_x_44) ;  /* 0x0000000000049947 */ /* 0x000fea0003800000 */
[----:B------:R2:W5:Y:S02]  /*4100*/  LDG.E.LTC128B R117, desc[UR36][R10.64+0x4] ;  /* 0x000004240a757981 */ /* 0x000564000c1e1920 */
.L_x_44:
[----:B------:R-:W-:Y:S05]  /*4110*/  BSYNC B1 ;  /* 0x0000000000017941 */ /* 0x000fea0003800000 */
.L_x_43:
[----:B-----5:R-:W-:Y:S01]  /*4120*/  FMUL R18, R117, R90 ;  /* 0x0000005a75127220 */ /* 0x020fe20000400000 */
[----:B------:R-:W-:Y:S01]  /*4130*/  ISETP.GT.AND P0, PT, R0, RZ, P3 ;  /* 0x000000ff0000720c */ /* 0x000fe20001f04270 */
[----:B------:R-:W-:Y:S02]  /*4140*/  BSSY B1, `(.L_x_45) ;  /* 0x0000005000017945 */ /* 0x000fe40003800000 */
[----:B------:R-:W-:-:S05]  /*4150*/  FFMA R59, R59, R88, R18 ;  /* 0x000000583b3b7223 */ /* 0x000fca0000000012 */
[----:B------:R3:W-:Y:S05]  /*4160*/  @P1 STG.E desc[UR36][R16.64+0x4], R59 ;  /* 0x0000043b10001986 */ /* 0x0007ea000c101924 */
[----:B------:R-:W-:Y:S05]  /*4170*/  @!P0 BRA `(.L_x_46) ;  /* 0x0000000000048947 */ /* 0x000fea0003800000 */
[----:B------:R4:W5:Y:S02]  /*4180*/  LDG.E.LTC128B R117, desc[UR36][R6.64+0x20] ;  /* 0x0000202406757981 */ /* 0x000964000c1e1920 */
.L_x_46:
[----:B------:R-:W-:Y:S05]  /*4190*/  BSYNC B1 ;  /* 0x0000000000017941 */ /* 0x000fea0003800000 */
.L_x_45:
[----:B---3-5:R-:W-:Y:S01]  /*41a0*/  FMUL R59, R117, R90 ;  /* 0x0000005a753b7220 */ /* 0x028fe20000400000 */
[----:B------:R-:W-:Y:S01]  /*41b0*/  ISETP.GT.AND P1, PT, R3, 0x9, PT ;  /* 0x000000090300780c */ /* 0x000fe20003f24270 */
[----:B------:R-:W-:Y:S02]  /*41c0*/  BSSY B1, `(.L_x_47) ;  /* 0x0000007000017945 */ /* 0x000fe40003800000 */
[----:B------:R-:W-:Y:S01]  /*41d0*/  FFMA R59, R60, R88, R59 ;  /* 0x000000583c3b7223 */ /* 0x000fe2000000003b */
[----:B------:R-:W-:-:S04]  /*41e0*/  P2R R115, PR, RZ, 0x2 ;  /* 0x00000002ff737803 */ /* 0x000fc80000000000 */
[----:B------:R3:W-:Y:S01]  /*41f0*/  @P0 STG.E desc[UR36][R12.64+0x20], R59 ;  /* 0x0000203b0c000986 */ /* 0x0007e2000c101924 */
[----:B------:R-:W-:-:S13]  /*4200*/  ISETP.GT.AND P0, PT, R0, RZ, P1 ;  /* 0x000000ff0000720c */ /* 0x000fda0000f04270 */
[----:B---3--:R-:W-:Y:S05]  /*4210*/  @!P0 BRA `(.L_x_48) ;  /* 0x0000000000048947 */ /* 0x008fea0003800000 */
[----:B------:R3:W5:Y:S02]  /*4220*/  LDG.E.LTC128B R117, desc[UR36][R6.64+0x24] ;  /* 0x0000242406757981 */ /* 0x000764000c1e1920 */
.L_x_48:
[----:B------:R-:W-:Y:S05]  /*4230*/  BSYNC B1 ;  /* 0x0000000000017941 */ /* 0x000fea0003800000 */
.L_x_47:
[----:B-----5:R-:W-:Y:S01]  /*4240*/  FMUL R18, R117, R90 ;  /* 0x0000005a75127220 */ /* 0x020fe20000400000 */
[----:B------:R-:W-:Y:S03]  /*4250*/  BSSY B1, `(.L_x_49) ;  /* 0x0000006000017945 */ /* 0x000fe60003800000 */
[----:B------:R-:W-:-:S05]  /*4260*/  FFMA R61, R61, R88, R18 ;  /* 0x000000583d3d7223 */ /* 0x000fca0000000012 */
[----:B------:R0:W-:Y:S01]  /*4270*/  @P0 STG.E desc[UR36][R12.64+0x24], R61 ;  /* 0x0000243d0c000986 */ /* 0x0001e2000c101924 */
[----:B------:R-:W-:-:S13]  /*4280*/  ISETP.GT.AND P0, PT, R0, 0x8, P3 ;  /* 0x000000080000780c */ /* 0x000fda0001f04270 */
[----:B0-----:R-:W-:Y:S05]  /*4290*/  @!P0 BRA `(.L_x_50) ;  /* 0x0000000000048947 */ /* 0x001fea0003800000 */
[----:B------:R0:W5:Y:S02]  /*42a0*/  LDG.E.LTC128B R117, desc[UR36][R10.64+0x20] ;  /* 0x000020240a757981 */ /* 0x000164000c1e1920 */
.L_x_50:
[----:B------:R-:W-:Y:S05]  /*42b0*/  BSYNC B1 ;  /* 0x0000000000017941 */ /* 0x000fea0003800000 */
.L_x_49:
[----:B-----5:R-:W-:Y:S01]  /*42c0*/  FMUL R59, R117, R90 ;  /* 0x0000005a753b7220 */ /* 0x020fe20000400000 */
[----:B------:R-:W-:Y:S03]  /*42d0*/  BSSY B1, `(.L_x_51) ;  /* 0x000000b000017945 */ /* 0x000fe60003800000 */
[----:B------:R-:W-:-:S05]  /*42e0*/  FFMA R59, R62, R88, R59 ;  /* 0x000000583e3b7223 */ /* 0x000fca000000003b */
[----:B------:R0:W-:Y:S01]  /*42f0*/  @P0 STG.E desc[UR36][R16.64+0x20], R59 ;  /* 0x0000203b10000986 */ /* 0x0001e2000c101924 */
[----:B------:R-:W-:-:S05]  /*4300*/  IADD3 R119, P0, R20, 0x80, RZ ;  /* 0x0000008014777810 */ /* 0x000fca0007f1e0ff */
[----:B------:R-:W-:Y:S01]  /*4310*/  IMAD.X R21, RZ, RZ, R21, P0 ;  /* 0x000000ffff157224 */ /* 0x000fe200000e0615 */
[----:B------:R-:W-:-:S03]  /*4320*/  ISETP.GT.AND P0, PT, R0, 0x8, P1 ;  /* 0x000000080000780c */ /* 0x000fc60000f04270 */
[-C--:B------:R-:W-:Y:S02]  /*4330*/  IMAD R18, R21, R8.reuse, RZ ;  /* 0x0000000815127224 */ /* 0x080fe400078e02ff */
[----:B------:R-:W-:-:S04]  /*4340*/  IMAD.WIDE.U32 R20, R119, R8, R14 ;  /* 0x0000000877147225 */ /* 0x000fc800078e000e */
[----:B------:R-:W-:-:S04]  /*4350*/  IMAD R107, R119, R9, R18 ;  /* 0x00000009776b7224 */ /* 0x000fc800078e0212 */
[----:B0-----:R-:W-:Y:S05]  /*4360*/  @!P0 BRA `(.L_x_52) ;  /* 0x0000000000048947 */ /* 0x001fea0003800000 */
[----:B------:R0:W5:Y:S02]  /*4370*/  LDG.E.LTC128B R117, desc[UR36][R10.64+0x24] ;  /* 0x000024240a757981 */ /* 0x000164000c1e1920 */
.L_x_52:
[----:B------:R-:W-:Y:S05]  /*4380*/  BSYNC B1 ;  /* 0x0000000000017941 */ /* 0x000fea0003800000 */
.L_x_51:
[----:B-----5:R-:W-:Y:S01]  /*4390*/  FMUL R18, R117, R90 ;  /* 0x0000005a75127220 */ /* 0x020fe20000400000 */
[----:B------:R-:W-:Y:S01]  /*43a0*/  IMAD.IADD R21, R107, 0x1, R21 ;  /* 0x000000016b157824 */ /* 0x000fe200078e0215 */
[----:B------:R-:W-:Y:S01]  /*43b0*/  ISETP.GT.AND P2, PT, R3, 0x10, PT ;  /* 0x000000100300780c */ /* 0x000fe20003f44270 */
[----:B------:R-:W-:-:S04]  /*43c0*/  IMAD.WIDE.U32 R58, R119, R8, R108 ;  /* 0x00000008773a7225 */ /* 0x000fc800078e006c */
[----:B------:R-:W-:Y:S01]  /*43d0*/  FFMA R63, R63, R88, R18 ;  /* 0x000000583f3f7223 */ /* 0x000fe20000000012 */
[----:B------:R-:W-:Y:S01]  /*43e0*/  BSSY B1, `(.L_x_53) ;  /* 0x0000019000017945 */ /* 0x000fe20003800000 */
[----:B------:R-:W-:Y:S01]  /*43f0*/  P2R R62, PR, RZ, 0x4 ;  /* 0x00000004ff3e7803 */ /* 0x000fe20000000000 */
[----:B------:R-:W-:Y:S02]  /*4400*/  IMAD.WIDE.U32 R60, R19, R106, R20 ;  /* 0x0000006a133c7225 */ /* 0x000fe400078e0014 */
[----:B------:R0:W-:Y:S01]  /*4410*/  @P0 STG.E desc[UR36][R16.64+0x24], R63 ;  /* 0x0000243f10000986 */ /* 0x0001e2000c101924 */
[----:B------:R-:W-:Y:S01]  /*4420*/  LEA R20, P0, R58, R104, 0x2 ;  /* 0x000000683a147211 */ /* 0x000fe200078010ff */
[----:B------:R-:W-:Y:S02]  /*4430*/  IMAD.IADD R9, R59, 0x1, R107 ;  /* 0x000000013b097824 */ /* 0x000fe400078e026b */
[----:B------:R-:W-:-:S03]  /*4440*/  IMAD.WIDE.U32 R112, R119, R8, R112 ;  /* 0x0000000877707225 */ /* 0x000fc600078e0070 */
[----:B------:R-:W-:Y:S01]  /*4450*/  LEA.HI.X R21, R58, R105, R9, 0x2, P0 ;  /* 0x000000693a157211 */ /* 0x000fe200000f1409 */
[----:B------:R-:W-:Y:S01]  /*4460*/  IMAD.IADD R9, R121, 0x1, R61 ;  /* 0x0000000179097824 */ /* 0x000fe200078e023d */
[----:B------:R-:W-:Y:S01]  /*4470*/  LEA R8, P0, R60, R104, 0x2 ;  /* 0x000000683c087211 */ /* 0x000fe200078010ff */
[----:B------:R-:W-:-:S03]  /*4480*/  IMAD.IADD R107, R107, 0x1, R113 ;  /* 0x000000016b6b7824 */ /* 0x000fc600078e0271 */
[----:B------:R-:W-:Y:S02]  /*4490*/  LEA.HI.X R9, R60, R105, R9, 0x2, P0 ;  /* 0x000000693c097211 */ /* 0x000fe400000f1409 */
[----:B------:R-:W-:-:S05]  /*44a0*/  IADD3 R110, P0, R110, R112, RZ ;  /* 0x000000706e6e7210 */ /* 0x000fca0007f1e0ff */
[----:B------:R-:W-:Y:S01]  /*44b0*/  IMAD.X R108, R107, 0x1, R109, P0 ;  /* 0x000000016b6c7824 */ /* 0x000fe200000e066d */
[----:B------:R-:W-:-:S05]  /*44c0*/  IADD3 R14, P0, R14, R112, RZ ;  /* 0x000000700e0e7210 */ /* 0x000fca0007f1e0ff */
[----:B------:R-:W-:Y:S01]  /*44d0*/  IMAD.X R15, R15, 0x1, R107, P0 ;  /* 0x000000010f0f7824 */ /* 0x000fe200000e066b */
[----:B------:R-:W-:Y:S01]  /*44e0*/  LEA R18, P0, R110, R104, 0x2 ;  /* 0x000000686e127211 */ /* 0x000fe200078010ff */
[----:B------:R-:W-:-:S03]  /*44f0*/  IMAD.WIDE.U32 R106, R19, R106, R14 ;  /* 0x0000006a136a7225 */ /* 0x000fc600078e000e */
[----:B------:R-:W-:Y:S02]  /*4500*/  LEA.HI.X R19, R110, R105, R108, 0x2, P0 ;  /* 0x000000696e137211 */ /* 0x000fe400000f146c */
[----:B------:R-:W-:Y:S02]  /*4510*/  IADD3 R15, R121, R107, RZ ;  /* 0x0000006b790f7210 */ /* 0x000fe40007ffe0ff */
[----:B------:R-:W-:-:S04]  /*4520*/  LEA R14, P0, R106, R104, 0x2 ;  /* 0x000000686a0e7211 */ /* 0x000fc800078010ff */
[----:B------:R-:W-:Y:S02]  /*4530*/  LEA.HI.X R15, R106, R105, R15, 0x2, P0 ;  /* 0x000000696a0f7211 */ /* 0x000fe400000f140f */
[----:B------:R-:W-:-:S13]  /*4540*/  ISETP.GT.AND P0, PT, R0, RZ, P2 ;  /* 0x000000ff0000720c */ /* 0x000fda0001704270 */
[----:B0-----:R-:W-:Y:S05]  /*4550*/  @!P0 BRA `(.L_x_54) ;  /* 0x0000000000048947 */ /* 0x001fea0003800000 */
[----:B------:R0:W5:Y:S02]  /*4560*/  LDG.E.LTC128B R117, desc[UR36][R6.64+0x40] ;  /* 0x0000402406757981 */ /* 0x000164000c1e1920 */
.L_x_54:
[----:B------:R-:W-:Y:S05]  /*4570*/  BSYNC B1 ;  /* 0x0000000000017941 */ /* 0x000fea0003800000 */
.L_x_53:
[----:B-----5:R-:W-:Y:S01]  /*4580*/  FMUL R59, R117, R90 ;  /* 0x0000005a753b7220 */ /* 0x020fe20000400000 */
[----:B------:R-:W-:Y:S01]  /*4590*/  ISETP.GT.AND P1, PT, R3, 0x11, PT ;  /* 0x000000110300780c */ /* 0x000fe20003f24270 */
[----:B------:R-:W-:Y:S02]  /*45a0*/  BSSY B1, `(.L_x_55) ;  /* 0x0000007000017945 */ /* 0x000fe40003800000 */
[----:B------:R-:W-:Y:S01]  /*45b0*/  FFMA R59, R64, R88, R59 ;  /* 0x00000058403b7223 */ /* 0x000fe2000000003b */
[----:B------:R-:W-:-:S04]  /*45c0*/  P2R R104, PR, RZ, 0x2 ;  /* 0x00000002ff687803 */ /* 0x000fc80000000000 */
[----:B------:R0:W-:Y:S01]  /*45d0*/  @P0 STG.E desc[UR36][R12.64+0x40], R59 ;  /* 0x0000403b0c000986 */ /* 0x0001e2000c101924 */
[----:B------:R-:W-:-:S13]  /*45e0*/  ISETP.GT.AND P0, PT, R0, RZ, P1 ;  /* 0x000000ff0000720c */ /* 0x000fda0000f04270 */
[----:B0-----:R-:W-:Y:S05]  /*45f0*/  @!P0 BRA `(.L_x_56) ;  /* 0x0000000000048947 */ /* 0x001fea0003800000 */
[----:B------:R0:W5:Y:S02]  /*4600*/  LDG.E.LTC128B R117, desc[UR36][R6.64+0x44] ;  /* 0x0000442406757981 */ /* 0x000164000c1e1920 */
.L_x_56:
[----:B------:R-:W-:Y:S05]  /*4610*/  BSYNC B1 ;  /* 0x0000000000017941 */ /* 0x000fea0003800000 */
.L_x_55:
[----:B-----5:R-:W-:Y:S01]  /*4620*/  FMUL R56, R117, R90 ;  /* 0x0000005a75387220 */ /* 0x020fe20000400000 */
[----:B------:R-:W-:Y:S03]  /*4630*/  BSSY B1, `(.L_x_57) ;  /* 0x0000006000017945 */ /* 0x000fe60003800000 */
[----:B------:R-:W-:-:S05]  /*4640*/  FFMA R65, R65, R88, R56 ;  /* 0x0000005841417223 */ /* 0x000fca0000000038 */
[----:B------:R0:W-:Y:S01]  /*4650*/  @P0 STG.E desc[UR36][R12.64+0x44], R65 ;  /* 0x000044410c000986 */ /* 0x0001e2000c101924 */
[----:B------:R-:W-:-:S13]  /*4660*/  ISETP.GT.AND P0, PT, R0, 0x8, P2 ;  /* 0x000000080000780c */ /* 0x000fda0001704270 */
[----:B0-----:R-:W-:Y:S05]  /*4670*/  @!P0 BRA `(.L_x_58) ;  /* 0x0000000000048947 */ /* 0x001fea0003800000 */
[----:B------:R0:W5:Y:S02]  /*4680*/  LDG.E.LTC128B R117, desc[UR36][R10.64+0x40] ;  /* 0x000040240a757981 */ /* 0x000164000c1e1920 */
.L_x_58:
[----:B------:R-:W-:Y:S05]  /*4690*/  BSYNC B1 ;  /* 0x0000000000017941 */ /* 0x000fea0003800000 */
.L_x_57:
[----:B-----5:R-:W-:Y:S01]  /*46a0*/  FMUL R59, R117, R90 ;  /* 0x0000005a753b7220 */ /* 0x020fe20000400000 */
[----:B------:R-:W-:Y:S03]  /*46b0*/  BSSY B1, `(.L_x_59) ;  /* 0x0000006000017945 */ /* 0x000fe60003800000 */
[----:B------:R-:W-:-:S05]  /*46c0*/  FFMA R59, R66, R88, R59 ;  /* 0x00000058423b7223 */ /* 0x000fca000000003b */
[----:B------:R0:W-:Y:S01]  /*46d0*/  @P0 STG.E desc[UR36][R16.64+0x40], R59 ;  /* 0x0000403b10000986 */ /* 0x0001e2000c101924 */
[----:B------:R-:W-:-:S13]  /*46e0*/  ISETP.GT.AND P0, PT, R0, 0x8, P1 ;  /* 0x000000080000780c */ /* 0x000fda0000f04270 */
[----:B0-----:R-:W-:Y:S05]  /*46f0*/  @!P0 BRA `(.L_x_60) ;  /* 0x0000000000048947 */ /* 0x001fea0003800000 */
[----:B------:R0:W5:Y:S02]  /*4700*/  LDG.E.LTC128B R117, desc[UR36][R10.64+0x44] ;  /* 0x000044240a757981 */ /* 0x000164000c1e1920 */
.L_x_60:
[----:B------:R-:W-:Y:S05]  /*4710*/  BSYNC B1 ;  /* 0x0000000000017941 */ /* 0x000fea0003800000 */
.L_x_59:
        /* <DEDUP_REMOVED lines=9> */
.L_x_62:
[----:B------:R-:W-:Y:S05]  /*47b0*/  BSYNC B1 ;  /* 0x0000000000017941 */ /* 0x000fea0003800000 */
.L_x_61:
        /* <DEDUP_REMOVED lines=9> */
.L_x_64:
[----:B------:R-:W-:Y:S05]  /*4850*/  BSYNC B1 ;  /* 0x0000000000017941 */ /* 0x000fea0003800000 */
.L_x_63:
[----:B-----5:R-:W-:Y:S01]  /*4860*/  FMUL R56, R117, R90 ;  /* 0x0000005a75387220 */ /* 0x020fe20000400000 */
[----:B------:R-:W-:Y:S03]  /*4870*/  BSSY B1, `(.L_x_65) ;  /* 0x0000006000017945 */ /* 0x000fe60003800000 */
[----:B------:R-:W-:-:S05]  /*4880*/  FFMA R69, R69, R88, R56 ;  /* 0x0000005845457223 */ /* 0x000fca0000000038 */
[----:B------:R0:W-:Y:S01]  /*4890*/  @P0 STG.E desc[UR36][R12.64+0x64], R69 ;  /* 0x000064450c000986 */ /* 0x0001e2000c101924 */
[----:B------:R-:W-:-:S13]  /*48a0*/  ISETP.GT.AND P0, PT, R0, 0x8, P2 ;  /* 0x000000080000780c */ /* 0x000fda0001704270 */
[----:B0-----:R-:W-:Y:S05]  /*48b0*/  @!P0 BRA `(.L_x_66) ;  /* 0x0000000000048947 */ /* 0x001fea0003800000 */
[----:B------:R0:W5:Y:S02]  /*48c0*/  LDG.E.LTC128B R117, desc[UR36][R10.64+0x60] ;  /* 0x000060240a757981 */ /* 0x000164000c1e1920 */
.L_x_66:
[----:B------:R-:W-:Y:S05]  /*48d0*/  BSYNC B1 ;  /* 0x0000000000017941 */ /* 0x000fea0003800000 */
.L_x_65:
[----:B-----5:R-:W-:Y:S01]  /*48e0*/  FMUL R59, R117, R90 ;  /* 0x0000005a753b7220 */ /* 0x020fe20000400000 */
[----:B------:R-:W-:Y:S03]  /*48f0*/  BSSY B1, `(.L_x_67) ;  /* 0x0000006000017945 */ /* 0x000fe60003800000 */
[----:B------:R-:W-:-:S05]  /*4900*/  FFMA R59, R70, R88, R59 ;  /* 0x00000058463b7223 */ /* 0x000fca000000003b */
[----:B------:R0:W-:Y:S01]  /*4910*/  @P0 STG.E desc[UR36][R16.64+0x60], R59 ;  /* 0x0000603b10000986 */ /* 0x0001e2000c101924 */
[----:B------:R-:W-:-:S13]  /*4920*/  ISETP.GT.AND P0, PT, R0, 0x8, P1 ;  /* 0x000000080000780c */ /* 0x000fda0000f04270 */
[----:B0-----:R-:W-:Y:S05]  /*4930*/  @!P0 BRA `(.L_x_68) ;  /* 0x0000000000048947 */ /* 0x001fea0003800000 */
[----:B------:R0:W5:Y:S02]  /*4940*/  LDG.E.LTC128B R117, desc[UR36][R10.64+0x64] ;  /* 0x000064240a757981 */ /* 0x000164000c1e1920 */
.L_x_68:
[----:B------:R-:W-:Y:S05]  /*4950*/  BSYNC B1 ;  /* 0x0000000000017941 */ /* 0x000fea0003800000 */
.L_x_67:
        /* <DEDUP_REMOVED lines=9> */
.L_x_70:
[----:B------:R-:W-:Y:S05]  /*49f0*/  BSYNC B1 ;  /* 0x0000000000017941 */ /* 0x000fea0003800000 */
.L_x_69:
        /* <DEDUP_REMOVED lines=9> */
.L_x_72:
[----:B------:R-:W-:Y:S05]  /*4a90*/  BSYNC B1 ;  /* 0x0000000000017941 */ /* 0x000fea0003800000 */
.L_x_71:
[----:B-----5:R-:W-:Y:S01]  /*4aa0*/  FMUL R56, R117, R90 ;  /* 0x0000005a75387220 */ /* 0x020fe20000400000 */
[----:B------:R-:W-:Y:S03]  /*4ab0*/  BSSY B1, `(.L_x_73) ;  /* 0x0000006000017945 */ /* 0x000fe60003800000 */
[----:B------:R-:W-:-:S05]  /*4ac0*/  FFMA R73, R73, R88, R56 ;  /* 0x0000005849497223 */ /* 0x000fca0000000038 */
[----:B------:R0:W-:Y:S01]  /*4ad0*/  @P0 STG.E desc[UR36][R12.64+0x84], R73 ;  /* 0x000084490c000986 */ /* 0x0001e2000c101924 */
[----:B------:R-:W-:-:S13]  /*4ae0*/  ISETP.GT.AND P0, PT, R0, 0x8, P2 ;  /* 0x000000080000780c */ /* 0x000fda0001704270 */
[----:B0-----:R-:W-:Y:S05]  /*4af0*/  @!P0 BRA `(.L_x_74) ;  /* 0x0000000000048947 */ /* 0x001fea0003800000 */
[----:B------:R0:W5:Y:S02]  /*4b00*/  LDG.E.LTC128B R117, desc[UR36][R10.64+0x80] ;  /* 0x000080240a757981 */ /* 0x000164000c1e1920 */
.L_x_74:
[----:B------:R-:W-:Y:S05]  /*4b10*/  BSYNC B1 ;  /* 0x0000000000017941 */ /* 0x000fea0003800000 */
.L_x_73:
[----:B-----5:R-:W-:Y:S01]  /*4b20*/  FMUL R59, R117, R90 ;  /* 0x0000005a753b7220 */ /* 0x020fe20000400000 */
[----:B------:R-:W-:Y:S03]  /*4b30*/  BSSY B1, `(.L_x_75) ;  /* 0x0000006000017945 */ /* 0x000fe60003800000 */
[----:B------:R-:W-:-:S05]  /*4b40*/  FFMA R59, R74, R88, R59 ;  /* 0x000000584a3b7223 */ /* 0x000fca000000003b */
[----:B------:R0:W-:Y:S01]  /*4b50*/  @P0 STG.E desc[UR36][R16.64+0x80], R59 ;  /* 0x0000803b10000986 */ /* 0x0001e2000c101924 */
[----:B------:R-:W-:-:S13]  /*4b60*/  ISETP.GT.AND P0, PT, R0, 0x8, P1 ;  /* 0x000000080000780c */ /* 0x000fda0000f04270 */
[----:B0-----:R-:W-:Y:S05]  /*4b70*/  @!P0 BRA `(.L_x_76) ;  /* 0x0000000000048947 */ /* 0x001fea0003800000 */
[----:B------:R0:W5:Y:S02]  /*4b80*/  LDG.E.LTC128B R117, desc[UR36][R10.64+0x84] ;  /* 0x000084240a757981 */ /* 0x000164000c1e1920 */
.L_x_76:
[----:B------:R-:W-:Y:S05]  /*4b90*/  BSYNC B1 ;  /* 0x0000000000017941 */ /* 0x000fea0003800000 */
.L_x_75:
        /* <DEDUP_REMOVED lines=9> */
.L_x_78:
[----:B------:R-:W-:Y:S05]  /*4c30*/  BSYNC B1 ;  /* 0x0000000000017941 */ /* 0x000fea0003800000 */
.L_x_77:
[----:B-----5:R-:W-:Y:S01]  /*4c40*/  FMUL R59, R117, R90 ;  /* 0x0000005a753b7220 */ /* 0x020fe20000400000 */
[----:B------:R-:W-:Y:S01]  /*4c50*/  ISETP.GT.AND P4, PT, R3, 0x29, PT ;  /* 0x000000290300780c */ /* 0x000fe20003f84270 */
[----:B------:R-:W-:Y:S02]  /*4c60*/  BSSY B1, `(.L_x_79) ;  /* 0x0000006000017945 */ /* 0x000fe40003800000 */
[----:B------:R-:W-:-:S05]  /*4c70*/  FFMA R59, R76, R88, R59 ;  /* 0x000000584c3b7223 */ /* 0x000fca000000003b */
[----:B------:R0:W-:Y:S01]  /*4c80*/  @P0 STG.E desc[UR36][R12.64+0xa0], R59 ;  /* 0x0000a03b0c000986 */ /* 0x0001e2000c101924 */
[----:B------:R-:W-:-:S13]  /*4c90*/  ISETP.GT.AND P0, PT, R0, RZ, P4 ;  /* 0x000000ff0000720c */ /* 0x000fda0002704270 */
[----:B0-----:R-:W-:Y:S05]  /*4ca0*/  @!P0 BRA `(.L_x_80) ;  /* 0x0000000000048947 */ /* 0x001fea0003800000 */
[----:B------:R0:W5:Y:S02]  /*4cb0*/  LDG.E.LTC128B R117, desc[UR36][R6.64+0xa4] ;  /* 0x0000a42406757981 */ /* 0x000164000c1e1920 */
.L_x_80:
[----:B------:R-:W-:Y:S05]  /*4cc0*/  BSYNC B1 ;  /* 0x0000000000017941 */ /* 0x000fea0003800000 */
.L_x_79:
[----:B-----5:R-:W-:Y:S01]  /*4cd0*/  FMUL R56, R117, R90 ;  /* 0x0000005a75387220 */ /* 0x020fe20000400000 */
[----:B------:R-:W-:Y:S03]  /*4ce0*/  BSSY B1, `(.L_x_81) ;  /* 0x0000006000017945 */ /* 0x000fe60003800000 */
[----:B------:R-:W-:-:S05]  /*4cf0*/  FFMA R77, R77, R88, R56 ;  /* 0x000000584d4d7223 */ /* 0x000fca0000000038 */
[----:B------:R0:W-:Y:S01]  /*4d00*/  @P0 STG.E desc[UR36][R12.64+0xa4], R77 ;  /* 0x0000a44d0c000986 */ /* 0x0001e2000c101924 */
[----:B------:R-:W-:-:S13]  /*4d10*/  ISETP.GT.AND P0, PT, R0, 0x8, P1 ;  /* 0x000000080000780c */ /* 0x000fda0000f04270 */
[----:B0-----:R-:W-:Y:S05]  /*4d20*/  @!P0 BRA `(.L_x_82) ;  /* 0x0000000000048947 */ /* 0x001fea0003800000 */
[----:B------:R0:W5:Y:S02]  /*4d30*/  LDG.E.LTC128B R117, desc[UR36][R10.64+0xa0] ;  /* 0x0000a0240a757981 */ /* 0x000164000c1e1920 */
.L_x_82:
[----:B------:R-:W-:Y:S05]  /*4d40*/  BSYNC B1 ;  /* 0x0000000000017941 */ /* 0x000fea0003800000 */
.L_x_81:
[----:B-----5:R-:W-:Y:S01]  /*4d50*/  FMUL R59, R117, R90 ;  /* 0x0000005a753b7220 */ /* 0x020fe20000400000 */
[----:B------:R-:W-:Y:S03]  /*4d60*/  BSSY B1, `(.L_x_83) ;  /* 0x0000006000017945 */ /* 0x000fe60003800000 */
[----:B------:R-:W-:-:S05]  /*4d70*/  FFMA R59, R78, R88, R59 ;  /* 0x000000584e3b7223 */ /* 0x000fca000000003b */
[----:B------:R0:W-:Y:S01]  /*4d80*/  @P0 STG.E desc[UR36][R16.64+0xa0], R59 ;  /* 0x0000a03b10000986 */ /* 0x0001e2000c101924 */
[----:B------:R-:W-:-:S13]  /*4d90*/  ISETP.GT.AND P0, PT, R0, 0x8, P4 ;  /* 0x000000080000780c */ /* 0x000fda0002704270 */
[----:B0-----:R-:W-:Y:S05]  /*4da0*/  @!P0 BRA `(.L_x_84) ;  /* 0x0000000000048947 */ /* 0x001fea0003800000 */
[----:B------:R0:W5:Y:S02]  /*4db0*/  LDG.E.LTC128B R117, desc[UR36][R10.64+0xa4] ;  /* 0x0000a4240a757981 */ /* 0x000164000c1e1920 */
.L_x_84:
[----:B------:R-:W-:Y:S05]  /*4dc0*/  BSYNC B1 ;  /* 0x0000000000017941 */ /* 0x000fea0003800000 */
.L_x_83:
        /* <DEDUP_REMOVED lines=8> */
.L_x_86:
[----:B------:R-:W-:Y:S05]  /*4e50*/  BSYNC B1 ;  /* 0x0000000000017941 */ /* 0x000fea0003800000 */
.L_x_85:
        /* <DEDUP_REMOVED lines=8> */
.L_x_88:
[----:B------:R-:W-:Y:S05]  /*4ee0*/  BSYNC B1 ;  /* 0x0000000000017941 */ /* 0x000fea0003800000 */
.L_x_87:
[----:B-----5:R-:W-:Y:S01]  /*4ef0*/  FMUL R56, R117, R90 ;  /* 0x0000005a75387220 */ /* 0x020fe20000400000 */
[----:B------:R-:W-:Y:S03]  /*4f00*/  BSSY B1, `(.L_x_89) ;  /* 0x0000006000017945 */ /* 0x000fe60003800000 */
[----:B------:R-:W-:-:S05]  /*4f10*/  FFMA R81, R81, R88, R56 ;  /* 0x0000005851517223 */ /* 0x000fca0000000038 */
[----:B------:R0:W-:Y:S01]  /*4f20*/  @P0 STG.E desc[UR36][R12.64+0xc4], R81 ;  /* 0x0000c4510c000986 */ /* 0x0001e2000c101924 */
[----:B------:R-:W-:-:S13]  /*4f30*/  ISETP.GT.AND P0, PT, R0, 0x8, P6 ;  /* 0x000000080000780c */ /* 0x000fda0003704270 */
[----:B0-----:R-:W-:Y:S05]  /*4f40*/  @!P0 BRA `(.L_x_90) ;  /* 0x0000000000048947 */ /* 0x001fea0003800000 */
[----:B------:R0:W5:Y:S02]  /*4f50*/  LDG.E.LTC128B R117, desc[UR36][R10.64+0xc0] ;  /* 0x0000c0240a757981 */ /* 0x000164000c1e1920 */
.L_x_90:
[----:B------:R-:W-:Y:S05]  /*4f60*/  BSYNC B1 ;  /* 0x0000000000017941 */ /* 0x000fea0003800000 */
.L_x_89:
[----:B-----5:R-:W-:Y:S01]  /*4f70*/  FMUL R59, R117, R90 ;  /* 0x0000005a753b7220 */ /* 0x020fe20000400000 */
[----:B------:R-:W-:Y:S03]  /*4f80*/  BSSY B1, `(.L_x_91) ;  /* 0x0000006000017945 */ /* 0x000fe60003800000 */
[----:B------:R-:W-:-:S05]  /*4f90*/  FFMA R59, R82, R88, R59 ;  /* 0x00000058523b7223 */ /* 0x000fca000000003b */
[----:B------:R0:W-:Y:S01]  /*4fa0*/  @P0 STG.E desc[UR36][R16.64+0xc0], R59 ;  /* 0x0000c03b10000986 */ /* 0x0001e2000c101924 */
[----:B------:R-:W-:-:S13]  /*4fb0*/  ISETP.GT.AND P0, PT, R0, 0x8, P2 ;  /* 0x000000080000780c */ /* 0x000fda0001704270 */
[----:B0-----:R-:W-:Y:S05]  /*4fc0*/  @!P0 BRA `(.L_x_92) ;  /* 0x0000000000048947 */ /* 0x001fea0003800000 */
[----:B------:R0:W5:Y:S02]  /*4fd0*/  LDG.E.LTC128B R117, desc[UR36][R10.64+0xc4] ;  /* 0x0000c4240a757981 */ /* 0x000164000c1e1920 */
.L_x_92:
[----:B------:R-:W-:Y:S05]  /*4fe0*/  BSYNC B1 ;  /* 0x0000000000017941 */ /* 0x000fea0003800000 */
.L_x_91:
        /* <DEDUP_REMOVED lines=8> */
.L_x_94:
[----:B------:R-:W-:Y:S05]  /*5070*/  BSYNC B1 ;  /* 0x0000000000017941 */ /* 0x000fea0003800000 */
.L_x_93:
[----:B-----5:R-:W-:Y:S01]  /*5080*/  FMUL R59, R117, R90 ;  /* 0x0000005a753b7220 */ /* 0x020fe20000400000 */
[----:B------:R-:W-:Y:S03]  /*5090*/  BSSY B1, `(.L_x_95) ;  /* 0x000000d000017945 */ /* 0x000fe60003800000 */
[----:B------:R-:W-:-:S05]  /*50a0*/  FFMA R65, R84, R88, R59 ;  /* 0x0000005854417223 */ /* 0x000fca000000003b */
[----:B------:R0:W-:Y:S01]  /*50b0*/  @P0 STG.E desc[UR36][R12.64+0xe0], R65 ;  /* 0x0000e0410c000986 */ /* 0x0001e2000c101924 */
[----:B------:R-:W-:-:S05]  /*50c0*/  IADD3 R58, P0, R103, R16, RZ ;  /* 0x00000010673a7210 */ /* 0x000fca0007f1e0ff */
[----:B------:R-:W-:Y:S01]  /*50d0*/  IMAD.X R59, R57, 0x1, R17, P0 ;  /* 0x00000001393b7824 */ /* 0x000fe200000e0611 */
[----:B------:R-:W-:-:S05]  /*50e0*/  IADD3 R60, P0, R103, R16, RZ ;  /* 0x00000010673c7210 */ /* 0x000fca0007f1e0ff */
[----:B------:R-:W-:Y:S01]  /*50f0*/  IMAD.X R61, R57, 0x1, R17, P0 ;  /* 0x00000001393d7824 */ /* 0x000fe200000e0611 */
[----:B------:R-:W-:-:S05]  /*5100*/  IADD3 R56, P0, R103, R12, RZ ;  /* 0x0000000c67387210 */ /* 0x000fca0007f1e0ff */
[----:B------:R-:W-:Y:S01]  /*5110*/  IMAD.X R57, R57, 0x1, R13, P0 ;  /* 0x0000000139397824 */ /* 0x000fe200000e060d */
[----:B------:R-:W-:-:S04]  /*5120*/  ISETP.GT.AND P0, PT, R3, 0x39, PT ;  /* 0x000000390300780c */ /* 0x000fc80003f04270 */
[----:B------:R-:W-:-:S13]  /*5130*/  ISETP.GT.AND P3, PT, R0, RZ, P0 ;  /* 0x000000ff0000720c */ /* 0x000fda0000764270 */
[----:B0-----:R-:W-:Y:S05]  /*5140*/  @!P3 BRA `(.L_x_96) ;  /* 0x000000000004b947 */ /* 0x001fea0003800000 */
[----:B------:R0:W5:Y:S02]  /*5150*/  LDG.E.LTC128B R117, desc[UR36][R6.64+0xe4] ;  /* 0x0000e42406757981 */ /* 0x000164000c1e1920 */
.L_x_96:
[----:B------:R-:W-:Y:S05]  /*5160*/  BSYNC B1 ;  /* 0x0000000000017941 */ /* 0x000fea0003800000 */
.L_x_95:
[----:B01-345:R-:W-:Y:S01]  /*5170*/  FMUL R6, R117, R90 ;  /* 0x0000005a75067220 */ /* 0x03bfe20000400000 */
[----:B------:R-:W-:Y:S03]  /*5180*/  BSSY B1, `(.L_x_97) ;  /* 0x0000006000017945 */ /* 0x000fe60003800000 */
[----:B------:R-:W-:-:S05]  /*5190*/  FFMA R85, R85, R88, R6 ;  /* 0x0000005855557223 */ /* 0x000fca0000000006 */
[----:B------:R0:W-:Y:S01]  /*51a0*/  @P3 STG.E desc[UR36][R12.64+0xe4], R85 ;  /* 0x0000e4550c003986 */ /* 0x0001e2000c101924 */
[----:B------:R-:W-:-:S13]  /*51b0*/  ISETP.GT.AND P3, PT, R0, 0x8, P1 ;  /* 0x000000080000780c */ /* 0x000fda0000f64270 */
[----:B0-----:R-:W-:Y:S05]  /*51c0*/  @!P3 BRA `(.L_x_98) ;  /* 0x000000000004b947 */ /* 0x001fea0003800000 */
[----:B------:R0:W5:Y:S02]  /*51d0*/  LDG.E.LTC128B R117, desc[UR36][R10.64+0xe0] ;  /* 0x0000e0240a757981 */ /* 0x000164000c1e1920 */
.L_x_98:
[----:B------:R-:W-:Y:S05]  /*51e0*/  BSYNC B1 ;  /* 0x0000000000017941 */ /* 0x000fea0003800000 */
.L_x_97:
[----:B-----5:R-:W-:Y:S01]  /*51f0*/  FMUL R3, R117, R90 ;  /* 0x0000005a75037220 */ /* 0x020fe20000400000 */
[----:B------:R-:W-:Y:S03]  /*5200*/  BSSY B1, `(.L_x_99) ;  /* 0x0000006000017945 */ /* 0x000fe60003800000 */
[----:B------:R-:W-:-:S05]  /*5210*/  FFMA R3, R86, R88, R3 ;  /* 0x0000005856037223 */ /* 0x000fca0000000003 */
[----:B------:R1:W-:Y:S01]  /*5220*/  @P3 STG.E desc[UR36][R16.64+0xe0], R3 ;  /* 0x0000e00310003986 */ /* 0x0003e2000c101924 */
[----:B------:R-:W-:-:S13]  /*5230*/  ISETP.GT.AND P3, PT, R0, 0x8, P0 ;  /* 0x000000080000780c */ /* 0x000fda0000764270 */
[----:B-1----:R-:W-:Y:S05]  /*5240*/  @!P3 BRA `(.L_x_100) ;  /* 0x000000000004b947 */ /* 0x002fea0003800000 */
[----:B------:R1:W5:Y:S02]  /*5250*/  LDG.E.LTC128B R117, desc[UR36][R10.64+0xe4] ;  /* 0x0000e4240a757981 */ /* 0x000364000c1e1920 */
.L_x_100:
[----:B------:R-:W-:Y:S05]  /*5260*/  BSYNC B1 ;  /* 0x0000000000017941 */ /* 0x000fea0003800000 */
.L_x_99:
[----:B-----5:R-:W-:-:S04]  /*5270*/  FMUL R6, R117, R90 ;  /* 0x0000005a75067220 */ /* 0x020fc80000400000 */
[----:B------:R-:W-:-:S05]  /*5280*/  FFMA R87, R87, R88, R6 ;  /* 0x0000005857577223 */ /* 0x000fca0000000006 */
[----:B------:R3:W-:Y:S01]  /*5290*/  @P3 STG.E desc[UR36][R16.64+0xe4], R87 ;  /* 0x0000e45710003986 */ /* 0x0007e2000c101924 */
[----:B------:R-:W-:-:S13]  /*52a0*/  ISETP.GT.AND P3, PT, R0, 0x80, P5 ;  /* 0x000000800000780c */ /* 0x000fda0002f64270 */
[----:B------:R-:W4:Y:S01]  /*52b0*/  @P3 LDG.E.LTC128B R117, desc[UR36][R20.64] ;  /* 0x0000002414753981 */ /* 0x000f22000c1e1920 */
[----:B------:R-:W-:Y:S01]  /*52c0*/  BSSY B1, `(.L_x_101) ;  /* 0x0000008000017945 */ /* 0x000fe20003800000 */
[----:B----4-:R-:W-:-:S04]  /*52d0*/  FMUL R3, R117, R90 ;  /* 0x0000005a75037220 */ /* 0x010fc80000400000 */
[----:B------:R-:W-:-:S05]  /*52e0*/  FFMA R3, R24, R88, R3 ;  /* 0x0000005818037223 */ /* 0x000fca0000000003 */
[----:B------:R3:W-:Y:S01]  /*52f0*/  @P3 STG.E desc[UR36][R56.64], R3 ;  /* 0x0000000338003986 */ /* 0x0007e2000c101924 */
[----:B------:R-:W-:-:S04]  /*5300*/  ISETP.NE.AND P3, PT, R116, RZ, PT ;  /* 0x000000ff7400720c */ /* 0x000fc80003f65270 */
[----:B------:R-:W-:-:S13]  /*5310*/  ISETP.GT.AND P3, PT, R0, 0x80, P3 ;  /* 0x000000800000780c */ /* 0x000fda0001f64270 */
[----:B---3--:R-:W-:Y:S05]  /*5320*/  @!P3 BRA `(.L_x_102) ;  /* 0x000000000004b947 */ /* 0x008fea0003800000 */
[----:B------:R3:W5:Y:S02]  /*5330*/  LDG.E.LTC128B R117, desc[UR36][R8.64+0x4] ;  /* 0x0000042408757981 */ /* 0x000764000c1e1920 */
.L_x_102:
[----:B------:R-:W-:Y:S05]  /*5340*/  BSYNC B1 ;  /* 0x0000000000017941 */ /* 0x000fea0003800000 */
.L_x_101:
[----:B-----5:R-:W-:Y:S01]  /*5350*/  FMUL R6, R117, R90 ;  /* 0x0000005a75067220 */ /* 0x020fe20000400000 */
[----:B------:R-:W-:Y:S01]  /*5360*/  @P3 IMAD.MOV.U32 R7, RZ, RZ, R57 ;  /* 0x000000ffff073224 */ /* 0x000fe200078e0039 */
[----:B------:R-:W-:Y:S01]  /*5370*/  ISETP.GT.AND P5, PT, R0, 0x88, P5 ;  /* 0x000000880000780c */ /* 0x000fe20002fa4270 */
[----:B------:R-:W-:Y:S01]  /*5380*/  BSSY B1, `(.L_x_103) ;  /* 0x0000006000017945 */ /* 0x000fe20003800000 */
[----:B------:R-:W-:Y:S01]  /*5390*/  FFMA R25, R25, R88, R6 ;  /* 0x0000005819197223 */ /* 0x000fe20000000006 */
[----:B------:R-:W-:-:S05]  /*53a0*/  @P3 IMAD.MOV.U32 R6, RZ, RZ, R56 ;  /* 0x000000ffff063224 */ /* 0x000fca00078e0038 */
[----:B------:R4:W-:Y:S05]  /*53b0*/  @P3 STG.E desc[UR36][R6.64+0x4], R25 ;  /* 0x0000041906003986 */ /* 0x0009ea000c101924 */
[----:B------:R-:W-:Y:S05]  /*53c0*/  @!P5 BRA `(.L_x_104) ;  /* 0x000000000004d947 */ /* 0x000fea0003800000 */
[----:B------:R0:W5:Y:S02]  /*53d0*/  LDG.E.LTC128B R117, desc[UR36][R18.64] ;  /* 0x0000002412757981 */ /* 0x000164000c1e1920 */
.L_x_104:
[----:B------:R-:W-:Y:S05]  /*53e0*/  BSYNC B1 ;  /* 0x0000000000017941 */ /* 0x000fea0003800000 */
.L_x_103:
[----:B-----5:R-:W-:Y:S01]  /*53f0*/  FMUL R3, R117, R90 ;  /* 0x0000005a75037220 */ /* 0x020fe20000400000 */
[----:B------:R-:W-:Y:S01]  /*5400*/  ISETP.NE.AND P3, PT, R116, RZ, PT ;  /* 0x000000ff7400720c */ /* 0x000fe20003f65270 */
[----:B------:R-:W-:Y:S02]  /*5410*/  BSSY B1, `(.L_x_105) ;  /* 0x0000006000017945 */ /* 0x000fe40003800000 */
[----:B------:R-:W-:Y:S01]  /*5420*/  FFMA R3, R26, R88, R3 ;  /* 0x000000581a037223 */ /* 0x000fe20000000003 */
[----:B------:R-:W-:-:S04]  /*5430*/  ISETP.GT.AND P3, PT, R0, 0x88, P3 ;  /* 0x000000880000780c */ /* 0x000fc80001f64270 */
[----:B------:R0:W-:Y:S09]  /*5440*/  @P5 STG.E desc[UR36][R58.64], R3 ;  /* 0x000000033a005986 */ /* 0x0001f2000c101924 */
[----:B------:R-:W-:Y:S05]  /*5450*/  @!P3 BRA `(.L_x_106) ;  /* 0x000000000004b947 */ /* 0x000fea0003800000 */
[----:B------:R0:W5:Y:S02]  /*5460*/  LDG.E.LTC128B R117, desc[UR36][R14.64+0x4] ;  /* 0x000004240e757981 */ /* 0x000164000c1e1920 */
.L_x_106:
[----:B------:R-:W-:Y:S05]  /*5470*/  BSYNC B1 ;  /* 0x0000000000017941 */ /* 0x000fea0003800000 */
.L_x_105:
[----:B----45:R-:W-:Y:S01]  /*5480*/  FMUL R6, R117, R90 ;  /* 0x0000005a75067220 */ /* 0x030fe20000400000 */
[----:B------:R-:W-:Y:S01]  /*5490*/  ISETP.NE.AND P5, PT, R114, RZ, PT ;  /* 0x000000ff7200720c */ /* 0x000fe20003fa5270 */
[----:B------:R-:W-:Y:S02]  /*54a0*/  BSSY B1, `(.L_x_107) ;  /* 0x0000006000017945 */ /* 0x000fe40003800000 */
[----:B------:R-:W-:-:S05]  /*54b0*/  FFMA R27, R27, R88, R6 ;  /* 0x000000581b1b7223 */ /* 0x000fca0000000006 */
[----:B------:R4:W-:Y:S01]  /*54c0*/  @P3 STG.E desc[UR36][R60.64+0x4], R27 ;  /* 0x0000041b3c003986 */ /* 0x0009e2000c101924 */
[----:B------:R-:W-:-:S13]  /*54d0*/  ISETP.GT.AND P3, PT, R0, 0x80, P5 ;  /* 0x000000800000780c */ /* 0x000fda0002f64270 */
[----:B----4-:R-:W-:Y:S05]  /*54e0*/  @!P3 BRA `(.L_x_108) ;  /* 0x000000000004b947 */ /* 0x010fea0003800000 */
[----:B------:R4:W5:Y:S02]  /*54f0*/  LDG.E.LTC128B R117, desc[UR36][R8.64+0x20] ;  /* 0x0000202408757981 */ /* 0x000964000c1e1920 */
.L_x_108:
[----:B------:R-:W-:Y:S05]  /*5500*/  BSYNC B1 ;  /* 0x0000000000017941 */ /* 0x000fea0003800000 */
.L_x_107:
[----:B0----5:R-:W-:Y:S01]  /*5510*/  FMUL R3, R117, R90 ;  /* 0x0000005a75037220 */ /* 0x021fe20000400000 */
[----:B------:R-:W-:Y:S01]  /*5520*/  @P3 IMAD.MOV.U32 R6, RZ, RZ, R56 ;  /* 0x000000ffff063224 */ /* 0x000fe200078e0038 */
[----:B------:R-:W-:Y:S01]  /*5530*/  ISETP.NE.AND P5, PT, R115, RZ, PT ;  /* 0x000000ff7300720c */ /* 0x000fe20003fa5270 */
[----:B------:R-:W-:Y:S02]  /*5540*/  @P3 IMAD.MOV.U32 R7, RZ, RZ, R57 ;  /* 0x000000ffff073224 */ /* 0x000fe400078e0039 */
[----:B------:R-:W-:Y:S01]  /*5550*/  FFMA R3, R28, R88, R3 ;  /* 0x000000581c037223 */ /* 0x000fe20000000003 */
[----:B------:R-:W-:Y:S04]  /*5560*/  BSSY B1, `(.L_x_109) ;  /* 0x0000005000017945 */ /* 0x000fe80003800000 */
[----:B------:R0:W-:Y:S01]  /*5570*/  @P3 STG.E desc[UR36][R6.64+0x20], R3 ;  /* 0x0000200306003986 */ /* 0x0001e2000c101924 */
[----:B------:R-:W-:-:S13]  /*5580*/  ISETP.GT.AND P3, PT, R0, 0x80, P5 ;  /* 0x000000800000780c */ /* 0x000fda0002f64270 */
[----:B0-----:R-:W-:Y:S05]  /*5590*/  @!P3 BRA `(.L_x_110) ;  /* 0x000000000004b947 */ /* 0x001fea0003800000 */
[----:B------:R0:W5:Y:S02]  /*55a0*/  LDG.E.LTC128B R117, desc[UR36][R8.64+0x24] ;  /* 0x0000242408757981 */ /* 0x000164000c1e1920 */
.L_x_110:
[----:B------:R-:W-:Y:S05]  /*55b0*/  BSYNC B1 ;  /* 0x0000000000017941 */ /* 0x000fea0003800000 */
.L_x_109:
[----:B-----5:R-:W-:Y:S01]  /*55c0*/  FMUL R6, R117, R90 ;  /* 0x0000005a75067220 */ /* 0x020fe20000400000 */
[----:B------:R-:W-:Y:S01]  /*55d0*/  @P3 IMAD.MOV.U32 R7, RZ, RZ, R57 ;  /* 0x000000ffff073224 */ /* 0x000fe200078e0039 */
[----:B------:R-:W-:Y:S02]  /*55e0*/  BSSY B1, `(.L_x_111) ;  /* 0x0000008000017945 */ /* 0x000fe40003800000 */
[----:B------:R-:W-:Y:S01]  /*55f0*/  FFMA R29, R29, R88, R6 ;  /* 0x000000581d1d7223 */ /* 0x000fe20000000006 */
[----:B------:R-:W-:-:S05]  /*5600*/  @P3 IMAD.MOV.U32 R6, RZ, RZ, R56 ;  /* 0x000000ffff063224 */ /* 0x000fca00078e0038 */
[----:B------:R0:W-:Y:S01]  /*5610*/  @P3 STG.E desc[UR36][R6.64+0x24], R29 ;  /* 0x0000241d06003986 */ /* 0x0001e2000c101924 */
[----:B------:R-:W-:-:S04]  /*5620*/  ISETP.NE.AND P3, PT, R114, RZ, PT ;  /* 0x000000ff7200720c */ /* 0x000fc80003f65270 */
[----:B------:R-:W-:-:S13]  /*5630*/  ISETP.GT.AND P3, PT, R0, 0x88, P3 ;  /* 0x000000880000780c */ /* 0x000fda0001f64270 */
[----:B0-----:R-:W-:Y:S05]  /*5640*/  @!P3 BRA `(.L_x_112) ;  /* 0x000000000004b947 */ /* 0x001fea0003800000 */
[----:B------:R0:W5:Y:S02]  /*5650*/  LDG.E.LTC128B R117, desc[UR36][R14.64+0x20] ;  /* 0x000020240e757981 */ /* 0x000164000c1e1920 */
.L_x_112:
[----:B------:R-:W-:Y:S05]  /*5660*/  BSYNC B1 ;  /* 0x0000000000017941 */ /* 0x000fea0003800000 */
.L_x_111:
[----:B-----5:R-:W-:Y:S01]  /*5670*/  FMUL R3, R117, R90 ;  /* 0x0000005a75037220 */ /* 0x020fe20000400000 */
[----:B------:R-:W-:Y:S03]  /*5680*/  BSSY B1, `(.L_x_113) ;  /* 0x0000006000017945 */ /* 0x000fe60003800000 */
[----:B------:R-:W-:-:S05]  /*5690*/  FFMA R3, R30, R88, R3 ;  /* 0x000000581e037223 */ /* 0x000fca0000000003 */
[----:B------:R0:W-:Y:S01]  /*56a0*/  @P3 STG.E desc[UR36][R4.64+0x20], R3 ;  /* 0x0000200304003986 */ /* 0x0001e2000c101924 */
[----:B------:R-:W-:-:S13]  /*56b0*/  ISETP.GT.AND P3, PT, R0, 0x88, P5 ;  /* 0x000000880000780c */ /* 0x000fda0002f64270 */
[----:B0-----:R-:W-:Y:S05]  /*56c0*/  @!P3 BRA `(.L_x_114) ;  /* 0x000000000004b947 */ /* 0x001fea0003800000 */
[----:B------:R0:W5:Y:S02]  /*56d0*/  LDG.E.LTC128B R117, desc[UR36][R14.64+0x24] ;  /* 0x000024240e757981 */ /* 0x000164000c1e1920 */
.L_x_114:
[----:B------:R-:W-:Y:S05]  /*56e0*/  BSYNC B1 ;  /* 0x0000000000017941 */ /* 0x000fea0003800000 */
.L_x_113:
[----:B-----5:R-:W-:Y:S01]  /*56f0*/  FMUL R6, R117, R90 ;  /* 0x0000005a75067220 */ /* 0x020fe20000400000 */
[----:B------:R-:W-:Y:S01]  /*5700*/  ISETP.NE.AND P5, PT, R62, RZ, PT ;  /* 0x000000ff3e00720c */ /* 0x000fe20003fa5270 */
[----:B------:R-:W-:Y:S02]  /*5710*/  BSSY B1, `(.L_x_115) ;  /* 0x0000006000017945 */ /* 0x000fe40003800000 */
[----:B------:R-:W-:-:S05]  /*5720*/  FFMA R31, R31, R88, R6 ;  /* 0x000000581f1f7223 */ /* 0x000fca0000000006 */
[----:B------:R0:W-:Y:S01]  /*5730*/  @P3 STG.E desc[UR36][R4.64+0x24], R31 ;  /* 0x0000241f04003986 */ /* 0x0001e2000c101924 */
[----:B------:R-:W-:-:S13]  /*5740*/  ISETP.GT.AND P3, PT, R0, 0x80, P5 ;  /* 0x000000800000780c */ /* 0x000fda0002f64270 */
[----:B0-----:R-:W-:Y:S05]  /*5750*/  @!P3 BRA `(.L_x_116) ;  /* 0x000000000004b947 */ /* 0x001fea0003800000 */
[----:B------:R0:W5:Y:S02]  /*5760*/  LDG.E.LTC128B R117, desc[UR36][R8.64+0x40] ;  /* 0x0000402408757981 */ /* 0x000164000c1e1920 */
.L_x_116:
[----:B------:R-:W-:Y:S05]  /*5770*/  BSYNC B1 ;  /* 0x0000000000017941 */ /* 0x000fea0003800000 */
.L_x_115:
[----:B-----5:R-:W-:Y:S01]  /*5780*/  FMUL R3, R117, R90 ;  /* 0x0000005a75037220 */ /* 0x020fe20000400000 */
[----:B------:R-:W-:Y:S01]  /*5790*/  @P3 IMAD.MOV.U32 R6, RZ, RZ, R56 ;  /* 0x000000ffff063224 */ /* 0x000fe200078e0038 */
[----:B------:R-:W-:Y:S01]  /*57a0*/  @P3 MOV R7, R57 ;  /* 0x0000003900073202 */ /* 0x000fe20000000f00 */
[----:B------:R-:W-:Y:S01]  /*57b0*/  BSSY B1, `(.L_x_117) ;  /* 0x0000007000017945 */ /* 0x000fe20003800000 */
[----:B------:R-:W-:Y:S01]  /*57c0*/  FFMA R3, R32, R88, R3 ;  /* 0x0000005820037223 */ /* 0x000fe20000000003 */
[----:B------:R-:W-:-:S04]  /*57d0*/  ISETP.NE.AND P5, PT, R104, RZ, PT ;  /* 0x000000ff6800720c */ /* 0x000fc80003fa5270 */
[----:B------:R0:W-:Y:S01]  /*57e0*/  @P3 STG.E desc[UR36][R6.64+0x40], R3 ;  /* 0x0000400306003986 */ /* 0x0001e2000c101924 */
[----:B------:R-:W-:-:S13]  /*57f0*/  ISETP.GT.AND P3, PT, R0, 0x80, P5 ;  /* 0x000000800000780c */ /* 0x000fda0002f64270 */
[----:B0-----:R-:W-:Y:S05]  /*5800*/  @!P3 BRA `(.L_x_118) ;  /* 0x000000000004b947 */ /* 0x001fea0003800000 */
[----:B------:R0:W5:Y:S02]  /*5810*/  LDG.E.LTC128B R117, desc[UR36][R8.64+0x44] ;  /* 0x0000442408757981 */ /* 0x000164000c1e1920 */
.L_x_118:
[----:B------:R-:W-:Y:S05]  /*5820*/  BSYNC B1 ;  /* 0x0000000000017941 */ /* 0x000fea0003800000 */
.L_x_117:
        /* <DEDUP_REMOVED lines=10> */
.L_x_120:
[----:B------:R-:W-:Y:S05]  /*58d0*/  BSYNC B1 ;  /* 0x0000000000017941 */ /* 0x000fea0003800000 */
.L_x_119:
[----:B-----5:R-:W-:Y:S01]  /*58e0*/  FMUL R3, R117, R90 ;  /* 0x0000005a75037220 */ /* 0x020fe20000400000 */
[----:B------:R-:W-:Y:S03]  /*58f0*/  BSSY B1, `(.L_x_121) ;  /* 0x0000006000017945 */ /* 0x000fe60003800000 */
[----:B------:R-:W-:-:S05]  /*5900*/  FFMA R3, R34, R88, R3 ;  /* 0x0000005822037223 */ /* 0x000fca0000000003 */
[----:B------:R0:W-:Y:S01]  /*5910*/  @P3 STG.E desc[UR36][R4.64+0x40], R3 ;  /* 0x0000400304003986 */ /* 0x0001e2000c101924 */
[----:B------:R-:W-:-:S13]  /*5920*/  ISETP.GT.AND P3, PT, R0, 0x88, P5 ;  /* 0x000000880000780c */ /* 0x000fda0002f64270 */
[----:B0-----:R-:W-:Y:S05]  /*5930*/  @!P3 BRA `(.L_x_122) ;  /* 0x000000000004b947 */ /* 0x001fea0003800000 */
[----:B------:R0:W5:Y:S02]  /*5940*/  LDG.E.LTC128B R117, desc[UR36][R14.64+0x44] ;  /* 0x000044240e757981 */ /* 0x000164000c1e1920 */
.L_x_122:
[----:B------:R-:W-:Y:S05]  /*5950*/  BSYNC B1 ;  /* 0x0000000000017941 */ /* 0x000fea0003800000 */
.L_x_121:
        /* <DEDUP_REMOVED lines=8> */
.L_x_124:
[----:B------:R-:W-:Y:S05]  /*59e0*/  BSYNC B1 ;  /* 0x0000000000017941 */ /* 0x000fea0003800000 */
.L_x_123:
[----:B-----5:R-:W-:Y:S01]  /*59f0*/  FMUL R3, R117, R90 ;  /* 0x0000005a75037220 */ /* 0x020fe20000400000 */
        /* <DEDUP_REMOVED lines=9> */
.L_x_126:
[----:B------:R-:W-:Y:S05]  /*5a90*/  BSYNC B1 ;  /* 0x0000000000017941 */ /* 0x000fea0003800000 */
.L_x_125:
        /* <DEDUP_REMOVED lines=10> */
.L_x_128:
[----:B------:R-:W-:Y:S05]  /*5b40*/  BSYNC B1 ;  /* 0x0000000000017941 */ /* 0x000fea0003800000 */
.L_x_127:
[----:B-----5:R-:W-:Y:S01]  /*5b50*/  FMUL R3, R117, R90 ;  /* 0x0000005a75037220 */ /* 0x020fe20000400000 */
[----:B------:R-:W-:Y:S03]  /*5b60*/  BSSY B1, `(.L_x_129) ;  /* 0x0000006000017945 */ /* 0x000fe60003800000 */
[----:B------:R-:W-:-:S05]  /*5b70*/  FFMA R3, R38, R88, R3 ;  /* 0x0000005826037223 */ /* 0x000fca0000000003 */
[----:B------:R0:W-:Y:S01]  /*5b80*/  @P3 STG.E desc[UR36][R4.64+0x60], R3 ;  /* 0x0000600304003986 */ /* 0x0001e2000c101924 */
[----:B------:R-:W-:-:S13]  /*5b90*/  ISETP.GT.AND P3, PT, R0, 0x88, P5 ;  /* 0x000000880000780c */ /* 0x000fda0002f64270 */
[----:B0-----:R-:W-:Y:S05]  /*5ba0*/  @!P3 BRA `(.L_x_130) ;  /* 0x000000000004b947 */ /* 0x001fea0003800000 */
[----:B------:R0:W5:Y:S02]  /*5bb0*/  LDG.E.LTC128B R117, desc[UR36][R14.64+0x64] ;  /* 0x000064240e757981 */ /* 0x000164000c1e1920 */
.L_x_130:
[----:B------:R-:W-:Y:S05]  /*5bc0*/  BSYNC B1 ;  /* 0x0000000000017941 */ /* 0x000fea0003800000 */
.L_x_129:
        /* <DEDUP_REMOVED lines=8> */
.L_x_132:
[----:B------:R-:W-:Y:S05]  /*5c50*/  BSYNC B1 ;  /* 0x0000000000017941 */ /* 0x000fea0003800000 */
.L_x_131:
        /* <DEDUP_REMOVED lines=10> */
.L_x_134:
[----:B------:R-:W-:Y:S05]  /*5d00*/  BSYNC B1 ;  /* 0x0000000000017941 */ /* 0x000fea0003800000 */
.L_x_133:
        /* <DEDUP_REMOVED lines=10> */
.L_x_136:
[----:B------:R-:W-:Y:S05]  /*5db0*/  BSYNC B1 ;  /* 0x0000000000017941 */ /* 0x000fea0003800000 */
.L_x_135:
[----:B-----5:R-:W-:Y:S01]  /*5dc0*/  FMUL R3, R117, R90 ;  /* 0x0000005a75037220 */ /* 0x020fe20000400000 */
[----:B------:R-:W-:Y:S03]  /*5dd0*/  BSSY B1, `(.L_x_137) ;  /* 0x0000006000017945 */ /* 0x000fe60003800000 */
[----:B------:R-:W-:-:S05]  /*5de0*/  FFMA R3, R42, R88, R3 ;  /* 0x000000582a037223 */ /* 0x000fca0000000003 */
[----:B------:R0:W-:Y:S01]  /*5df0*/  @P3 STG.E desc[UR36][R4.64+0x80], R3 ;  /* 0x0000800304003986 */ /* 0x0001e2000c101924 */
[----:B------:R-:W-:-:S13]  /*5e00*/  ISETP.GT.AND P3, PT, R0, 0x88, P5 ;  /* 0x000000880000780c */ /* 0x000fda0002f64270 */
[----:B0-----:R-:W-:Y:S05]  /*5e10*/  @!P3 BRA `(.L_x_138) ;  /* 0x000000000004b947 */ /* 0x001fea0003800000 */
[----:B------:R0:W5:Y:S02]  /*5e20*/  LDG.E.LTC128B R117, desc[UR36][R14.64+0x84] ;  /* 0x000084240e757981 */ /* 0x000164000c1e1920 */
.L_x_138:
[----:B------:R-:W-:Y:S05]  /*5e30*/  BSYNC B1 ;  /* 0x0000000000017941 */ /* 0x000fea0003800000 */
.L_x_137:
        /* <DEDUP_REMOVED lines=8> */
.L_x_140:
[----:B------:R-:W-:Y:S05]  /*5ec0*/  BSYNC B1 ;  /* 0x0000000000017941 */ /* 0x000fea0003800000 */
.L_x_139:
[----:B-----5:R-:W-:Y:S01]  /*5ed0*/  FMUL R3, R117, R90 ;  /* 0x0000005a75037220 */ /* 0x020fe20000400000 */
[----:B------:R-:W-:Y:S01]  /*5ee0*/  @P3 MOV R6, R56 ;  /* 0x0000003800063202 */ /* 0x000fe20000000f00 */
[----:B------:R-:W-:Y:S01]  /*5ef0*/  @P3 IMAD.MOV.U32 R7, RZ, RZ, R57 ;  /* 0x000000ffff073224 */ /* 0x000fe200078e0039 */
[----:B------:R-:W-:Y:S01]  /*5f00*/  BSSY B1, `(.L_x_141) ;  /* 0x0000006000017945 */ /* 0x000fe20003800000 */
[----:B------:R-:W-:-:S05]  /*5f10*/  FFMA R3, R44, R88, R3 ;  /* 0x000000582c037223 */ /* 0x000fca0000000003 */
[----:B------:R0:W-:Y:S01]  /*5f20*/  @P3 STG.E desc[UR36][R6.64+0xa0], R3 ;  /* 0x0000a00306003986 */ /* 0x0001e2000c101924 */
[----:B------:R-:W-:-:S13]  /*5f30*/  ISETP.GT.AND P3, PT, R0, 0x80, P4 ;  /* 0x000000800000780c */ /* 0x000fda0002764270 */
[----:B0-----:R-:W-:Y:S05]  /*5f40*/  @!P3 BRA `(.L_x_142) ;  /* 0x000000000004b947 */ /* 0x001fea0003800000 */
[----:B------:R0:W5:Y:S02]  /*5f50*/  LDG.E.LTC128B R117, desc[UR36][R8.64+0xa4] ;  /* 0x0000a42408757981 */ /* 0x000164000c1e1920 */
.L_x_142:
[----:B------:R-:W-:Y:S05]  /*5f60*/  BSYNC B1 ;  /* 0x0000000000017941 */ /* 0x000fea0003800000 */
.L_x_141:
[----:B-----5:R-:W-:Y:S01]  /*5f70*/  FMUL R6, R117, R90 ;  /* 0x0000005a75067220 */ /* 0x020fe20000400000 */
[----:B------:R-:W-:Y:S01]  /*5f80*/  @P3 IMAD.MOV.U32 R7, RZ, RZ, R57 ;  /* 0x000000ffff073224 */ /* 0x000fe200078e0039 */
[----:B------:R-:W-:Y:S02]  /*5f90*/  BSSY B1, `(.L_x_143) ;  /* 0x0000007000017945 */ /* 0x000fe40003800000 */
[----:B------:R-:W-:Y:S01]  /*5fa0*/  FFMA R45, R45, R88, R6 ;  /* 0x000000582d2d7223 */ /* 0x000fe20000000006 */
[----:B------:R-:W-:-:S05]  /*5fb0*/  @P3 IMAD.MOV.U32 R6, RZ, RZ, R56 ;  /* 0x000000ffff063224 */ /* 0x000fca00078e0038 */
[----:B------:R0:W-:Y:S01]  /*5fc0*/  @P3 STG.E desc[UR36][R6.64+0xa4], R45 ;  /* 0x0000a42d06003986 */ /* 0x0001e2000c101924 */
[----:B------:R-:W-:-:S13]  /*5fd0*/  ISETP.GT.AND P3, PT, R0, 0x88, P5 ;  /* 0x000000880000780c */ /* 0x000fda0002f64270 */
[----:B0-----:R-:W-:Y:S05]  /*5fe0*/  @!P3 BRA `(.L_x_144) ;  /* 0x000000000004b947 */ /* 0x001fea0003800000 */
[----:B------:R0:W5:Y:S02]  /*5ff0*/  LDG.E.LTC128B R117, desc[UR36][R14.64+0xa0] ;  /* 0x0000a0240e757981 */ /* 0x000164000c1e1920 */
.L_x_144:
[----:B------:R-:W-:Y:S05]  /*6000*/  BSYNC B1 ;  /* 0x0000000000017941 */ /* 0x000fea0003800000 */
.L_x_143:
[----:B-----5:R-:W-:Y:S01]  /*6010*/  FMUL R3, R117, R90 ;  /* 0x0000005a75037220 */ /* 0x020fe20000400000 */
[----:B------:R-:W-:Y:S03]  /*6020*/  BSSY B1, `(.L_x_145) ;  /* 0x0000006000017945 */ /* 0x000fe60003800000 */
[----:B------:R-:W-:-:S05]  /*6030*/  FFMA R3, R46, R88, R3 ;  /* 0x000000582e037223 */ /* 0x000fca0000000003 */
[----:B------:R0:W-:Y:S01]  /*6040*/  @P3 STG.E desc[UR36][R4.64+0xa0], R3 ;  /* 0x0000a00304003986 */ /* 0x0001e2000c101924 */
[----:B------:R-:W-:-:S13]  /*6050*/  ISETP.GT.AND P3, PT, R0, 0x88, P4 ;  /* 0x000000880000780c */ /* 0x000fda0002764270 */
[----:B0-----:R-:W-:Y:S05]  /*6060*/  @!P3 BRA `(.L_x_146) ;  /* 0x000000000004b947 */ /* 0x001fea0003800000 */
[----:B------:R0:W5:Y:S02]  /*6070*/  LDG.E.LTC128B R117, desc[UR36][R14.64+0xa4] ;  /* 0x0000a4240e757981 */ /* 0x000164000c1e1920 */
.L_x_146:
[----:B------:R-:W-:Y:S05]  /*6080*/  BSYNC B1 ;  /* 0x0000000000017941 */ /* 0x000fea0003800000 */
.L_x_145:
[----:B-----5:R-:W-:Y:S01]  /*6090*/  FMUL R6, R117, R90 ;  /* 0x0000005a75067220 */ /* 0x020fe20000400000 */
[----:B------:R-:W-:Y:S03]  /*60a0*/  BSSY B1, `(.L_x_147) ;  /* 0x0000006000017945 */ /* 0x000fe60003800000 */
[----:B------:R-:W-:-:S05]  /*60b0*/  FFMA R47, R47, R88, R6 ;  /* 0x000000582f2f7223 */ /* 0x000fca0000000006 */
[----:B------:R0:W-:Y:S01]  /*60c0*/  @P3 STG.E desc[UR36][R4.64+0xa4], R47 ;  /* 0x0000a42f04003986 */ /* 0x0001e2000c101924 */
[----:B------:R-:W-:-:S13]  /*60d0*/  ISETP.GT.AND P3, PT, R0, 0x80, P6 ;  /* 0x000000800000780c */ /* 0x000fda0003764270 */
[----:B0-----:R-:W-:Y:S05]  /*60e0*/  @!P3 BRA `(.L_x_148) ;  /* 0x000000000004b947 */ /* 0x001fea0003800000 */
[----:B------:R0:W5:Y:S02]  /*60f0*/  LDG.E.LTC128B R117, desc[UR36][R8.64+0xc0] ;  /* 0x0000c02408757981 */ /* 0x000164000c1e1920 */
.L_x_148:
[----:B------:R-:W-:Y:S05]  /*6100*/  BSYNC B1 ;  /* 0x0000000000017941 */ /* 0x000fea0003800000 */
.L_x_147:
[----:B-----5:R-:W-:Y:S01]  /*6110*/  FMUL R3, R117, R90 ;  /* 0x0000005a75037220 */ /* 0x020fe20000400000 */
[----:B------:R-:W-:Y:S01]  /*6120*/  @P3 IMAD.MOV.U32 R6, RZ, RZ, R56 ;  /* 0x000000ffff063224 */ /* 0x000fe200078e0038 */
[----:B------:R-:W-:Y:S01]  /*6130*/  BSSY B1, `(.L_x_149) ;  /* 0x0000007000017945 */ /* 0x000fe20003800000 */
[----:B------:R-:W-:Y:S02]  /*6140*/  @P3 IMAD.MOV.U32 R7, RZ, RZ, R57 ;  /* 0x000000ffff073224 */ /* 0x000fe400078e0039 */
[----:B------:R-:W-:-:S05]  /*6150*/  FFMA R3, R48, R88, R3 ;  /* 0x0000005830037223 */ /* 0x000fca0000000003 */
[----:B------:R0:W-:Y:S01]  /*6160*/  @P3 STG.E desc[UR36][R6.64+0xc0], R3 ;  /* 0x0000c00306003986 */ /* 0x0001e2000c101924 */
[----:B------:R-:W-:-:S13]  /*6170*/  ISETP.GT.AND P3, PT, R0, 0x80, P2 ;  /* 0x000000800000780c */ /* 0x000fda0001764270 */
[----:B0-----:R-:W-:Y:S05]  /*6180*/  @!P3 BRA `(.L_x_150) ;  /* 0x000000000004b947 */ /* 0x001fea0003800000 */
[----:B------:R0:W5:Y:S02]  /*6190*/  LDG.E.LTC128B R117, desc[UR36][R8.64+0xc4] ;  /* 0x0000c42408757981 */ /* 0x000164000c1e1920 */
.L_x_150:
[----:B------:R-:W-:Y:S05]  /*61a0*/  BSYNC B1 ;  /* 0x0000000000017941 */ /* 0x000fea0003800000 */
.L_x_149:
        /* <DEDUP_REMOVED lines=9> */
.L_x_152:
[----:B------:R-:W-:Y:S05]  /*6240*/  BSYNC B1 ;  /* 0x0000000000017941 */ /* 0x000fea0003800000 */
.L_x_151:
[----:B-----5:R-:W-:Y:S01]  /*6250*/  FMUL R3, R117, R90 ;  /* 0x0000005a75037220 */ /* 0x020fe20000400000 */
[----:B------:R-:W-:Y:S01]  /*6260*/  ISETP.GT.AND P2, PT, R0, 0x88, P2 ;  /* 0x000000880000780c */ /* 0x000fe20001744270 */
[----:B------:R-:W-:Y:S02]  /*6270*/  BSSY B1, `(.L_x_153) ;  /* 0x0000005000017945 */ /* 0x000fe40003800000 */
[----:B------:R-:W-:-:S05]  /*6280*/  FFMA R3, R50, R88, R3 ;  /* 0x0000005832037223 */ /* 0x000fca0000000003 */
[----:B------:R0:W-:Y:S05]  /*6290*/  @P6 STG.E desc[UR36][R4.64+0xc0], R3 ;  /* 0x0000c00304006986 */ /* 0x0001ea000c101924 */
[----:B------:R-:W-:Y:S05]  /*62a0*/  @!P2 BRA `(.L_x_154) ;  /* 0x000000000004a947 */ /* 0x000fea0003800000 */
[----:B------:R0:W5:Y:S02]  /*62b0*/  LDG.E.LTC128B R117, desc[UR36][R14.64+0xc4] ;  /* 0x0000c4240e757981 */ /* 0x000164000c1e1920 */
.L_x_154:
[----:B------:R-:W-:Y:S05]  /*62c0*/  BSYNC B1 ;  /* 0x0000000000017941 */ /* 0x000fea0003800000 */
.L_x_153:
[----:B0----5:R-:W-:Y:S01]  /*62d0*/  FMUL R6, R117, R90 ;  /* 0x0000005a75067220 */ /* 0x021fe20000400000 */
[----:B------:R-:W-:Y:S01]  /*62e0*/  ISETP.GT.AND P3, PT, R0, 0x80, P1 ;  /* 0x000000800000780c */ /* 0x000fe20000f64270 */
[----:B------:R-:W-:Y:S02]  /*62f0*/  BSSY B1, `(.L_x_155) ;  /* 0x0000005000017945 */ /* 0x000fe40003800000 */
[----:B------:R-:W-:-:S05]  /*6300*/  FFMA R51, R51, R88, R6 ;  /* 0x0000005833337223 */ /* 0x000fca0000000006 */
[----:B------:R0:W-:Y:S05]  /*6310*/  @P2 STG.E desc[UR36][R4.64+0xc4], R51 ;  /* 0x0000c43304002986 */ /* 0x0001ea000c101924 */
[----:B------:R-:W-:Y:S05]  /*6320*/  @!P3 BRA `(.L_x_156) ;  /* 0x000000000004b947 */ /* 0x000fea0003800000 */
[----:B------:R0:W5:Y:S02]  /*6330*/  LDG.E.LTC128B R117, desc[UR36][R8.64+0xe0] ;  /* 0x0000e02408757981 */ /* 0x000164000c1e1920 */
.L_x_156:
[----:B------:R-:W-:Y:S05]  /*6340*/  BSYNC B1 ;  /* 0x0000000000017941 */ /* 0x000fea0003800000 */
.L_x_155:
[----:B-----5:R-:W-:Y:S01]  /*6350*/  FMUL R3, R117, R90 ;  /* 0x0000005a75037220 */ /* 0x020fe20000400000 */
[----:B------:R-:W-:Y:S01]  /*6360*/  @P3 IMAD.MOV.U32 R6, RZ, RZ, R56 ;  /* 0x000000ffff063224 */ /* 0x000fe200078e0038 */
[----:B------:R-:W-:Y:S01]  /*6370*/  ISETP.GT.AND P2, PT, R0, 0x80, P0 ;  /* 0x000000800000780c */ /* 0x000fe20000744270 */
[----:B------:R-:W-:Y:S02]  /*6380*/  @P3 IMAD.MOV.U32 R7, RZ, RZ, R57 ;  /* 0x000000ffff073224 */ /* 0x000fe400078e0039 */
[----:B------:R-:W-:Y:S01]  /*6390*/  FFMA R3, R52, R88, R3 ;  /* 0x0000005834037223 */ /* 0x000fe20000000003 */
[----:B------:R-:W-:Y:S04]  /*63a0*/  BSSY B1, `(.L_x_157) ;  /* 0x0000004000017945 */ /* 0x000fe80003800000 */
[----:B------:R0:W-:Y:S05]  /*63b0*/  @P3 STG.E desc[UR36][R6.64+0xe0], R3 ;  /* 0x0000e00306003986 */ /* 0x0001ea000c101924 */
[----:B------:R-:W-:Y:S05]  /*63c0*/  @!P2 BRA `(.L_x_158) ;  /* 0x000000000004a947 */ /* 0x000fea0003800000 */
[----:B------:R0:W5:Y:S02]  /*63d0*/  LDG.E.LTC128B R117, desc[UR36][R8.64+0xe4] ;  /* 0x0000e42408757981 */ /* 0x000164000c1e1920 */
.L_x_158:
[----:B------:R-:W-:Y:S05]  /*63e0*/  BSYNC B1 ;  /* 0x0000000000017941 */ /* 0x000fea0003800000 */
.L_x_157:
[----:B0----5:R-:W-:Y:S01]  /*63f0*/  FMUL R6, R117, R90 ;  /* 0x0000005a75067220 */ /* 0x021fe20000400000 */
[----:B------:R-:W-:Y:S01]  /*6400*/  ISETP.GT.AND P1, PT, R0, 0x88, P1 ;  /* 0x000000880000780c */ /* 0x000fe20000f24270 */
[----:B------:R-:W-:Y:S02]  /*6410*/  BSSY B1, `(.L_x_159) ;  /* 0x0000005000017945 */ /* 0x000fe40003800000 */
[----:B------:R-:W-:-:S05]  /*6420*/  FFMA R53, R53, R88, R6 ;  /* 0x0000005835357223 */ /* 0x000fca0000000006 */
[----:B------:R0:W-:Y:S05]  /*6430*/  @P2 STG.E desc[UR36][R56.64+0xe4], R53 ;  /* 0x0000e43538002986 */ /* 0x0001ea000c101924 */
[----:B------:R-:W-:Y:S05]  /*6440*/  @!P1 BRA `(.L_x_160) ;  /* 0x0000000000049947 */ /* 0x000fea0003800000 */
[----:B------:R0:W5:Y:S02]  /*6450*/  LDG.E.LTC128B R117, desc[UR36][R14.64+0xe0] ;  /* 0x0000e0240e757981 */ /* 0x000164000c1e1920 */
.L_x_160:
[----:B------:R-:W-:Y:S05]  /*6460*/  BSYNC B1 ;  /* 0x0000000000017941 */ /* 0x000fea0003800000 */
.L_x_159:
[----:B-----5:R-:W-:Y:S01]  /*6470*/  FMUL R3, R117, R90 ;  /* 0x0000005a75037220 */ /* 0x020fe20000400000 */
[----:B------:R-:W-:Y:S01]  /*6480*/  ISETP.GT.AND P0, PT, R0, 0x88, P0 ;  /* 0x000000880000780c */ /* 0x000fe20000704270 */
[----:B------:R-:W-:Y:S02]  /*6490*/  BSSY B1, `(.L_x_161) ;  /* 0x0000005000017945 */ /* 0x000fe40003800000 */
[----:B------:R-:W-:-:S05]  /*64a0*/  FFMA R3, R54, R88, R3 ;  /* 0x0000005836037223 */ /* 0x000fca0000000003 */
[----:B------:R0:W-:Y:S05]  /*64b0*/  @P1 STG.E desc[UR36][R4.64+0xe0], R3 ;  /* 0x0000e00304001986 */ /* 0x0001ea000c101924 */
[----:B------:R-:W-:Y:S05]  /*64c0*/  @!P0 BRA `(.L_x_162) ;  /* 0x0000000000048947 */ /* 0x000fea0003800000 */
[----:B------:R0:W5:Y:S02]  /*64d0*/  LDG.E.LTC128B R117, desc[UR36][R14.64+0xe4] ;  /* 0x0000e4240e757981 */ /* 0x000164000c1e1920 */
.L_x_162:
[----:B------:R-:W-:Y:S05]  /*64e0*/  BSYNC B1 ;  /* 0x0000000000017941 */ /* 0x000fea0003800000 */
.L_x_161:
[----:B-----5:R-:W-:-:S04]  /*64f0*/  FMUL R0, R117, R90 ;  /* 0x0000005a75007220 */ /* 0x020fc80000400000 */
[----:B------:R-:W-:Y:S01]  /*6500*/  FFMA R55, R55, R88, R0 ;  /* 0x0000005837377223 */ /* 0x000fe20000000000 */
[----:B------:R-:W-:Y:S06]  /*6510*/  @!P0 BRA `(.L_x_163) ;  /* 0x0000001000388947 */ /* 0x000fec0003800000 */
[----:B------:R0:W-:Y:S01]  /*6520*/  STG.E desc[UR36][R4.64+0xe4], R55 ;  /* 0x0000e43704007986 */ /* 0x0001e2000c101924 */
[----:B------:R-:W-:Y:S05]  /*6530*/  BRA `(.L_x_163) ;  /* 0x0000001000307947 */ /* 0x000fea0003800000 */
.L_x_40:
[----:B------:R-:W-:Y:S01]  /*6540*/  ULDC.64 UR4, c[0x0][0x5c0] ;  /* 0x0001700000047ab9 */ /* 0x000fe20000000a00 */
[----:B------:R-:W-:Y:S01]  /*6550*/  ISETP.GT.AND P4, PT, R3, 0x1, PT ;  /* 0x000000010300780c */ /* 0x000fe20003f84270 */
[-C--:B------:R-:W-:Y:S01]  /*6560*/  FMUL R11, R56, R88.reuse ;  /* 0x00000058380b7220 */ /* 0x080fe20000400000 */
[----:B------:R-:W-:Y:S01]  /*6570*/  LEA R6, P2, R10, UR4, 0x2 ;  /* 0x000000040a067c11 */ /* 0x000fe2000f8410ff */
[----:B------:R-:W-:Y:S01]  /*6580*/  IMAD.SHL.U32 R13, R96, 0x4, RZ ;  /* 0x00000004600d7824 */ /* 0x000fe200078e00ff */
[----:B------:R-:W-:Y:S01]  /*6590*/  ISETP.GT.AND P1, PT, R0, RZ, P4 ;  /* 0x000000ff0000720c */ /* 0x000fe20002724270 */
[-C--:B------:R-:W-:Y:S01]  /*65a0*/  FMUL R57, R57, R88.reuse ;  /* 0x0000005839397220 */ /* 0x080fe20000400000 */
[----:B------:R-:W-:Y:S01]  /*65b0*/  LEA.HI.X R7, R10, UR5, R103, 0x2, P2 ;  /* 0x000000050a077c11 */ /* 0x000fe200090f1467 */
[-C--:B------:R-:W-:Y:S01]  /*65c0*/  FMUL R59, R59, R88.reuse ;  /* 0x000000583b3b7220 */ /* 0x080fe20000400000 */
[----:B------:R-:W-:Y:S01]  /*65d0*/  SHF.L.U64.HI R5, R96, 0x2, R99 ;  /* 0x0000000260057819 */ /* 0x000fe20000010263 */
[----:B------:R-:W-:Y:S01]  /*65e0*/  FMUL R61, R61, R88 ;  /* 0x000000583d3d7220 */ /* 0x000fe20000400000 */
[----:B------:R-:W-:Y:S01]  /*65f0*/  IADD3 R8, P2, R13, R6, RZ ;  /* 0x000000060d087210 */ /* 0x000fe20007f5e0ff */
[----:B------:R0:W-:Y:S01]  /*6600*/  @P0 STG.E desc[UR36][R6.64], R11 ;  /* 0x0000000b06000986 */ /* 0x0001e2000c101924 */
[----:B------:R-:W-:Y:S01]  /*6610*/  ISETP.GT.AND P0, PT, R0, 0x8, P5 ;  /* 0x000000080000780c */ /* 0x000fe20002f04270 */
[----:B------:R-:W-:Y:S01]  /*6620*/  FMUL R63, R63, R88 ;  /* 0x000000583f3f7220 */ /* 0x000fe20000400000 */
[----:B------:R-:W-:Y:S01]  /*6630*/  SHF.L.U32 R21, R97, 0x2, RZ ;  /* 0x0000000261157819 */ /* 0x000fe200000006ff */
[----:B------:R-:W-:Y:S01]  /*6640*/  IMAD.X R9, R5, 0x1, R7, P2 ;  /* 0x0000000105097824 */ /* 0x000fe200010e0607 */
[----:B------:R-:W-:Y:S01]  /*6650*/  SHF.L.U64.HI R19, R97, 0x2, R98 ;  /* 0x0000000261137819 */ /* 0x000fe20000010262 */
[----:B------:R-:W-:Y:S01]  /*6660*/  @P1 STG.E desc[UR36][R6.64+0x4], R57 ;  /* 0x0000043906001986 */ /* 0x000fe2000c101924 */
[----:B------:R-:W-:Y:S01]  /*6670*/  IADD3 R4, P1, P2, R21, R6, R13 ;  /* 0x0000000615047210 */ /* 0x000fe20007a3e00d */
[-C--:B------:R-:W-:Y:S01]  /*6680*/  FMUL R13, R60, R88.reuse ;  /* 0x000000583c0d7220 */ /* 0x080fe20000400000 */
[----:B------:R-:W-:Y:S01]  /*6690*/  ISETP.GT.AND P3, PT, R3, 0x8, PT ;  /* 0x000000080300780c */ /* 0x000fe20003f64270 */
[-C--:B------:R-:W-:Y:S01]  /*66a0*/  FMUL R65, R65, R88.reuse ;  /* 0x0000005841417220 */ /* 0x080fe20000400000 */
[----:B------:R-:W-:Y:S01]  /*66b0*/  IADD3.X R5, R19, R7, R5, P1, P2 ;  /* 0x0000000713057210 */ /* 0x000fe20000fe4405 */
[-C--:B0-----:R-:W-:Y:S01]  /*66c0*/  FMUL R11, R58, R88.reuse ;  /* 0x000000583a0b7220 */ /* 0x081fe20000400000 */
[C---:B------:R-:W-:Y:S01]  /*66d0*/  ISETP.GT.AND P1, PT, R0.reuse, 0x8, P4 ;  /* 0x000000080000780c */ /* 0x040fe20002724270 */
[-C--:B------:R-:W-:Y:S01]  /*66e0*/  FMUL R67, R67, R88.reuse ;  /* 0x0000005843437220 */ /* 0x080fe20000400000 */
[----:B------:R-:W-:Y:S01]  /*66f0*/  ISETP.GT.AND P2, PT, R3, 0x9, PT ;  /* 0x000000090300780c */ /* 0x000fe20003f44270 */
[-C--:B------:R-:W-:Y:S01]  /*6700*/  FMUL R69, R69, R88.reuse ;  /* 0x0000005845457220 */ /* 0x080fe20000400000 */
[----:B------:R0:W-:Y:S01]  /*6710*/  @P0 STG.E desc[UR36][R8.64], R11 ;  /* 0x0000000b08000986 */ /* 0x0001e2000c101924 */
[----:B------:R-:W-:Y:S01]  /*6720*/  ISETP.GT.AND P0, PT, R0, RZ, P3 ;  /* 0x000000ff0000720c */ /* 0x000fe20001f04270 */
[-C--:B------:R-:W-:Y:S01]  /*6730*/  FMUL R71, R71, R88.reuse ;  /* 0x0000005847477220 */ /* 0x080fe20000400000 */
[-C--:B------:R-:W-:Y:S01]  /*6740*/  FMUL R73, R73, R88.reuse ;  /* 0x0000005849497220 */ /* 0x080fe20000400000 */
[-C--:B------:R-:W-:Y:S01]  /*6750*/  FMUL R75, R75, R88.reuse ;  /* 0x000000584b4b7220 */ /* 0x080fe20000400000 */
[----:B------:R-:W-:Y:S01]  /*6760*/  ISETP.GT.AND P4, PT, R3, 0x29, PT ;  /* 0x000000290300780c */ /* 0x000fe20003f84270 */
[-C--:B------:R-:W-:Y:S01]  /*6770*/  FMUL R77, R77, R88.reuse ;  /* 0x000000584d4d7220 */ /* 0x080fe20000400000 */
[-C--:B------:R-:W-:Y:S01]  /*6780*/  FMUL R79, R79, R88.reuse ;  /* 0x000000584f4f7220 */ /* 0x080fe20000400000 */
[-C--:B------:R-:W-:Y:S01]  /*6790*/  FMUL R81, R81, R88.reuse ;  /* 0x0000005851517220 */ /* 0x080fe20000400000 */
[----:B------:R-:W-:Y:S01]  /*67a0*/  @P1 STG.E desc[UR36][R8.64+0x4], R59 ;  /* 0x0000043b08001986 */ /* 0x000fe2000c101924 */
[----:B------:R-:W-:Y:S01]  /*67b0*/  ISETP.GT.AND P1, PT, R3, 0x11, PT ;  /* 0x000000110300780c */ /* 0x000fe20003f24270 */
[-C--:B------:R-:W-:Y:S01]  /*67c0*/  FMUL R83, R83, R88.reuse ;  /* 0x0000005853537220 */ /* 0x080fe20000400000 */
[-C--:B0-----:R-:W-:Y:S01]  /*67d0*/  FMUL R11, R62, R88.reuse ;  /* 0x000000583e0b7220 */ /* 0x081fe20000400000 */
[-C--:B------:R-:W-:Y:S01]  /*67e0*/  FMUL R17, R84, R88.reuse ;  /* 0x0000005854117220 */ /* 0x080fe20000400000 */
[----:B------:R0:W-:Y:S01]  /*67f0*/  @P0 STG.E desc[UR36][R6.64+0x20], R13 ;  /* 0x0000200d06000986 */ /* 0x0001e2000c101924 */
[----:B------:R-:W-:Y:S01]  /*6800*/  ISETP.GT.AND P0, PT, R0, RZ, P2 ;  /* 0x000000ff0000720c */ /* 0x000fe20001704270 */
[-C--:B------:R-:W-:Y:S01]  /*6810*/  FMUL R85, R85, R88.reuse ;  /* 0x0000005855557220 */ /* 0x080fe20000400000 */
        /* <DEDUP_REMOVED lines=9> */
[-C--:B0-----:R-:W-:Y:S01]  /*68b0*/  FMUL R13, R64, R88.reuse ;  /* 0x00000058400d7220 */ /* 0x081fe20000400000 */
[-C--:B------:R-:W-:Y:S01]  /*68c0*/  FMUL R41, R41, R88.reuse ;  /* 0x0000005829297220 */ /* 0x080fe20000400000 */
[----:B------:R-:W-:Y:S01]  /*68d0*/  @P0 STG.E desc[UR36][R6.64+0x24], R61 ;  /* 0x0000243d06000986 */ /* 0x000fe2000c101924 */
[----:B------:R-:W-:Y:S01]  /*68e0*/  ISETP.GT.AND P0, PT, R0, 0x8, P3 ;  /* 0x000000080000780c */ /* 0x000fe20001f04270 */
[-C--:B------:R-:W-:Y:S01]  /*68f0*/  FMUL R43, R43, R88.reuse ;  /* 0x000000582b2b7220 */ /* 0x080fe20000400000 */
[----:B------:R-:W-:Y:S01]  /*6900*/  ISETP.GT.AND P3, PT, R3, 0x31, PT ;  /* 0x000000310300780c */ /* 0x000fe20003f64270 */
[-C--:B------:R-:W-:Y:S01]  /*6910*/  FMUL R45, R45, R88.reuse ;  /* 0x000000582d2d7220 */ /* 0x080fe20000400000 */
[-C--:B------:R-:W-:Y:S01]  /*6920*/  FMUL R47, R47, R88.reuse ;  /* 0x000000582f2f7220 */ /* 0x080fe20000400000 */
[-C--:B------:R-:W-:Y:S01]  /*6930*/  FMUL R49, R49, R88.reuse ;  /* 0x0000005831317220 */ /* 0x080fe20000400000 */
[-C--:B------:R-:W-:Y:S01]  /*6940*/  FMUL R51, R51, R88.reuse ;  /* 0x0000005833337220 */ /* 0x080fe20000400000 */
[-C--:B------:R-:W-:Y:S01]  /*6950*/  FMUL R53, R53, R88.reuse ;  /* 0x0000005835357220 */ /* 0x080fe20000400000 */
[----:B------:R-:W-:-:S05]  /*6960*/  FMUL R55, R55, R88 ;  /* 0x0000005837377220 */ /* 0x000fca0000400000 */
[----:B------:R0:W-:Y:S01]  /*6970*/  @P0 STG.E desc[UR36][R8.64+0x20], R11 ;  /* 0x0000200b08000986 */ /* 0x0001e2000c101924 */
[----:B------:R-:W-:Y:S02]  /*6980*/  ISETP.GT.AND P0, PT, R0, 0x8, P2 ;  /* 0x000000080000780c */ /* 0x000fe40001704270 */
[----:B------:R-:W-:Y:S01]  /*6990*/  ISETP.GT.AND P2, PT, R3, 0x10, PT ;  /* 0x000000100300780c */ /* 0x000fe20003f44270 */
[----:B0-----:R-:W-:-:S10]  /*69a0*/  FMUL R11, R66, R88 ;  /* 0x00000058420b7220 */ /* 0x001fd40000400000 */
[----:B------:R-:W-:Y:S01]  /*69b0*/  @P0 STG.E desc[UR36][R8.64+0x24], R63 ;  /* 0x0000243f08000986 */ /* 0x000fe2000c101924 */
[----:B------:R-:W-:-:S13]  /*69c0*/  ISETP.GT.AND P0, PT, R0, RZ, P2 ;  /* 0x000000ff0000720c */ /* 0x000fda0001704270 */
[----:B------:R0:W-:Y:S01]  /*69d0*/  @P0 STG.E desc[UR36][R6.64+0x40], R13 ;  /* 0x0000400d06000986 */ /* 0x0001e2000c101924 */
[----:B------:R-:W-:Y:S01]  /*69e0*/  ISETP.GT.AND P0, PT, R0, RZ, P1 ;  /* 0x000000ff0000720c */ /* 0x000fe20000f04270 */
[----:B0-----:R-:W-:-:S12]  /*69f0*/  FMUL R13, R68, R88 ;  /* 0x00000058440d7220 */ /* 0x001fd80000400000 */
[----:B------:R-:W-:Y:S01]  /*6a00*/  @P0 STG.E desc[UR36][R6.64+0x44], R65 ;  /* 0x0000444106000986 */ /* 0x000fe2000c101924 */
[----:B------:R-:W-:Y:S02]  /*6a10*/  ISETP.GT.AND P0, PT, R0, 0x8, P2 ;  /* 0x000000080000780c */ /* 0x000fe40001704270 */
[----:B------:R-:W-:-:S11]  /*6a20*/  ISETP.GT.AND P2, PT, R3, 0x18, PT ;  /* 0x000000180300780c */ /* 0x000fd60003f44270 */
        /* <DEDUP_REMOVED lines=34> */
[----:B------:R-:W-:-:S13]  /*6c50*/  ISETP.GT.AND P0, PT, R0, 0x8, P1 ;  /* 0x000000080000780c */ /* 0x000fda0000f04270 */
[----:B------:R0:W-:Y:S01]  /*6c60*/  @P0 STG.E desc[UR36][R8.64+0xa0], R11 ;  /* 0x0000a00b08000986 */ /* 0x0001e2000c101924 */
[----:B------:R-:W-:Y:S01]  /*6c70*/  ISETP.GT.AND P0, PT, R0, 0x8, P4 ;  /* 0x000000080000780c */ /* 0x000fe20002704270 */
[----:B0-----:R-:W-:-:S12]  /*6c80*/  FMUL R11, R82, R88 ;  /* 0x00000058520b7220 */ /* 0x001fd80000400000 */
[----:B------:R-:W-:Y:S01]  /*6c90*/  @P0 STG.E desc[UR36][R8.64+0xa4], R79 ;  /* 0x0000a44f08000986 */ /* 0x000fe2000c101924 */
[----:B------:R-:W-:-:S04]  /*6ca0*/  ISETP.GT.AND P0, PT, R3, 0x30, PT ;  /* 0x000000300300780c */ /* 0x000fc80003f04270 */
[----:B------:R-:W-:-:S13]  /*6cb0*/  ISETP.GT.AND P1, PT, R0, RZ, P0 ;  /* 0x000000ff0000720c */ /* 0x000fda0000724270 */
[----:B------:R0:W-:Y:S01]  /*6cc0*/  @P1 STG.E desc[UR36][R6.64+0xc0], R13 ;  /* 0x0000c00d06001986 */ /* 0x0001e2000c101924 */
[----:B------:R-:W-:-:S13]  /*6cd0*/  ISETP.GT.AND P1, PT, R0, RZ, P3 ;  /* 0x000000ff0000720c */ /* 0x000fda0001f24270 */
[----:B------:R-:W-:Y:S01]  /*6ce0*/  @P1 STG.E desc[UR36][R6.64+0xc4], R81 ;  /* 0x0000c45106001986 */ /* 0x000fe2000c101924 */
[----:B------:R-:W-:-:S13]  /*6cf0*/  ISETP.GT.AND P1, PT, R0, 0x8, P0 ;  /* 0x000000080000780c */ /* 0x000fda0000724270 */
[----:B------:R1:W-:Y:S01]  /*6d00*/  @P1 STG.E desc[UR36][R8.64+0xc0], R11 ;  /* 0x0000c00b08001986 */ /* 0x0003e2000c101924 */
[----:B------:R-:W-:-:S13]  /*6d10*/  ISETP.GT.AND P1, PT, R0, 0x8, P3 ;  /* 0x000000080000780c */ /* 0x000fda0001f24270 */
[----:B------:R-:W-:Y:S01]  /*6d20*/  @P1 STG.E desc[UR36][R8.64+0xc4], R83 ;  /* 0x0000c45308001986 */ /* 0x000fe2000c101924 */
[----:B------:R-:W-:-:S05]  /*6d30*/  IADD3 R12, P1, R21, R8, RZ ;  /* 0x00000008150c7210 */ /* 0x000fca0007f3e0ff */
[----:B0-----:R-:W-:Y:S01]  /*6d40*/  IMAD.X R13, R19, 0x1, R9, P1 ;  /* 0x00000001130d7824 */ /* 0x001fe200008e0609 */
[----:B------:R-:W-:-:S13]  /*6d50*/  ISETP.GT.AND P1, PT, R0, RZ, P2 ;  /* 0x000000ff0000720c */ /* 0x000fda0001724270 */
[----:B------:R0:W-:Y:S01]  /*6d60*/  @P1 STG.E desc[UR36][R6.64+0xe0], R17 ;  /* 0x0000e01106001986 */ /* 0x0001e2000c101924 */
[----:B------:R-:W-:-:S05]  /*6d70*/  IADD3 R14, P1, R21, R8, RZ ;  /* 0x00000008150e7210 */ /* 0x000fca0007f3e0ff */
[----:B------:R-:W-:Y:S01]  /*6d80*/  IMAD.X R15, R19, 0x1, R9, P1 ;  /* 0x00000001130f7824 */ /* 0x000fe200008e0609 */
[----:B------:R-:W-:-:S05]  /*6d90*/  IADD3 R10, P1, R21, R6, RZ ;  /* 0x00000006150a7210 */ /* 0x000fca0007f3e0ff */
[----:B-1----:R-:W-:Y:S01]  /*6da0*/  IMAD.X R11, R19, 0x1, R7, P1 ;  /* 0x00000001130b7824 */ /* 0x002fe200008e0607 */
[----:B------:R-:W-:Y:S01]  /*6db0*/  ISETP.GT.AND P1, PT, R3, 0x39, PT ;  /* 0x000000390300780c */ /* 0x000fe20003f24270 */
[-C--:B------:R-:W-:Y:S01]  /*6dc0*/  FMUL R19, R86, R88.reuse ;  /* 0x0000005856137220 */ /* 0x080fe20000400000 */
[----:B0-----:R-:W-:Y:S02]  /*6dd0*/  FMUL R17, R24, R88 ;  /* 0x0000005818117220 */ /* 0x001fe40000400000 */
[----:B------:R-:W-:-:S13]  /*6de0*/  ISETP.GT.AND P6, PT, R0, RZ, P1 ;  /* 0x000000ff0000720c */ /* 0x000fda0000fc4270 */
[----:B------:R-:W-:Y:S01]  /*6df0*/  @P6 STG.E desc[UR36][R6.64+0xe4], R85 ;  /* 0x0000e45506006986 */ /* 0x000fe2000c101924 */
[----:B------:R-:W-:-:S13]  /*6e00*/  ISETP.GT.AND P6, PT, R0, 0x8, P2 ;  /* 0x000000080000780c */ /* 0x000fda00017c4270 */
[----:B------:R0:W-:Y:S01]  /*6e10*/  @P6 STG.E desc[UR36][R8.64+0xe0], R19 ;  /* 0x0000e01308006986 */ /* 0x0001e2000c101924 */
[----:B------:R-:W-:Y:S01]  /*6e20*/  ISETP.GT.AND P6, PT, R0, 0x8, P1 ;  /* 0x000000080000780c */ /* 0x000fe20000fc4270 */
[----:B0-----:R-:W-:-:S12]  /*6e30*/  FMUL R19, R26, R88 ;  /* 0x000000581a137220 */ /* 0x001fd80000400000 */
[----:B------:R0:W-:Y:S01]  /*6e40*/  @P6 STG.E desc[UR36][R8.64+0xe4], R87 ;  /* 0x0000e45708006986 */ /* 0x0001e2000c101924 */
[C---:B------:R-:W-:Y:S02]  /*6e50*/  ISETP.GT.AND P6, PT, R0.reuse, 0x80, P5 ;  /* 0x000000800000780c */ /* 0x040fe40002fc4270 */
[----:B------:R-:W-:Y:S01]  /*6e60*/  ISETP.GT.AND P5, PT, R0, 0x88, P5 ;  /* 0x000000880000780c */ /* 0x000fe20002fa4270 */
[----:B0-----:R-:W-:-:S10]  /*6e70*/  FMUL R9, R28, R88 ;  /* 0x000000581c097220 */ /* 0x001fd40000400000 */
[----:B------:R-:W-:Y:S01]  /*6e80*/  @P6 STG.E desc[UR36][R10.64], R17 ;  /* 0x000000110a006986 */ /* 0x000fe2000c101924 */
[----:B------:R-:W-:-:S04]  /*6e90*/  ISETP.GT.AND P6, PT, R3, 0x1, PT ;  /* 0x000000010300780c */ /* 0x000fc80003fc4270 */
[----:B------:R-:W-:-:S13]  /*6ea0*/  ISETP.GT.AND P6, PT, R0, 0x80, P6 ;  /* 0x000000800000780c */ /* 0x000fda00037c4270 */
[----:B------:R-:W-:Y:S02]  /*6eb0*/  @P6 IMAD.MOV.U32 R6, RZ, RZ, R10 ;  /* 0x000000ffff066224 */ /* 0x000fe400078e000a */
[----:B------:R-:W-:-:S05]  /*6ec0*/  @P6 IMAD.MOV.U32 R7, RZ, RZ, R11 ;  /* 0x000000ffff076224 */ /* 0x000fca00078e000b */
[----:B------:R-:W-:Y:S01]  /*6ed0*/  @P6 STG.E desc[UR36][R6.64+0x4], R25 ;  /* 0x0000041906006986 */ /* 0x000fe2000c101924 */
[----:B------:R-:W-:-:S03]  /*6ee0*/  ISETP.GT.AND P6, PT, R3, 0x1, PT ;  /* 0x000000010300780c */ /* 0x000fc60003fc4270 */
[----:B------:R0:W-:Y:S01]  /*6ef0*/  @P5 STG.E desc[UR36][R12.64], R19 ;  /* 0x000000130c005986 */ /* 0x0001e2000c101924 */
[----:B------:R-:W-:Y:S02]  /*6f00*/  ISETP.GT.AND P5, PT, R0, 0x88, P6 ;  /* 0x000000880000780c */ /* 0x000fe400037a4270 */
[----:B------:R-:W-:Y:S01]  /*6f10*/  ISETP.GT.AND P6, PT, R3, 0x8, PT ;  /* 0x000000080300780c */ /* 0x000fe20003fc4270 */
[----:B0-----:R-:W-:-:S10]  /*6f20*/  FMUL R13, R30, R88 ;  /* 0x000000581e0d7220 */ /* 0x001fd40000400000 */
[----:B------:R-:W-:Y:S01]  /*6f30*/  @P5 STG.E desc[UR36][R14.64+0x4], R27 ;  /* 0x0000041b0e005986 */ /* 0x000fe2000c101924 */
[----:B------:R-:W-:Y:S02]  /*6f40*/  ISETP.GT.AND P5, PT, R0, 0x80, P6 ;  /* 0x000000800000780c */ /* 0x000fe400037a4270 */
[----:B------:R-:W-:-:S11]  /*6f50*/  ISETP.GT.AND P6, PT, R3, 0x9, PT ;  /* 0x000000090300780c */ /* 0x000fd60003fc4270 */
[----:B------:R-:W-:Y:S02]  /*6f60*/  @P5 IMAD.MOV.U32 R6, RZ, RZ, R10 ;  /* 0x000000ffff065224 */ /* 0x000fe400078e000a */
[----:B------:R-:W-:-:S05]  /*6f70*/  @P5 IMAD.MOV.U32 R7, RZ, RZ, R11 ;  /* 0x000000ffff075224 */ /* 0x000fca00078e000b */
[----:B------:R0:W-:Y:S01]  /*6f80*/  @P5 STG.E desc[UR36][R6.64+0x20], R9 ;  /* 0x0000200906005986 */ /* 0x0001e2000c101924 */
[----:B------:R-:W-:Y:S01]  /*6f90*/  ISETP.GT.AND P5, PT, R0, 0x80, P6 ;  /* 0x000000800000780c */ /* 0x000fe200037a4270 */
[----:B0-----:R-:W-:-:S12]  /*6fa0*/  FMUL R9, R32, R88 ;  /* 0x0000005820097220 */ /* 0x001fd80000400000 */
[----:B------:R-:W-:Y:S02]  /*6fb0*/  @P5 IMAD.MOV.U32 R6, RZ, RZ, R10 ;  /* 0x000000ffff065224 */ /* 0x000fe400078e000a */
[----:B------:R-:W-:-:S05]  /*6fc0*/  @P5 IMAD.MOV.U32 R7, RZ, RZ, R11 ;  /* 0x000000ffff075224 */ /* 0x000fca00078e000b */
[----:B------:R-:W-:Y:S01]  /*6fd0*/  @P5 STG.E desc[UR36][R6.64+0x24], R29 ;  /* 0x0000241d06005986 */ /* 0x000fe2000c101924 */
[----:B------:R-:W-:-:S04]  /*6fe0*/  ISETP.GT.AND P5, PT, R3, 0x8, PT ;  /* 0x000000080300780c */ /* 0x000fc80003fa4270 */
[----:B------:R-:W-:-:S13]  /*6ff0*/  ISETP.GT.AND P5, PT, R0, 0x88, P5 ;  /* 0x000000880000780c */ /* 0x000fda0002fa4270 */
[----:B------:R0:W-:Y:S01]  /*7000*/  @P5 STG.E desc[UR36][R4.64+0x20], R13 ;  /* 0x0000200d04005986 */ /* 0x0001e2000c101924 */
[----:B------:R-:W-:Y:S02]  /*7010*/  ISETP.GT.AND P5, PT, R0, 0x88, P6 ;  /* 0x000000880000780c */ /* 0x000fe400037a4270 */
[----:B------:R-:W-:Y:S01]  /*7020*/  ISETP.GT.AND P6, PT, R3, 0x10, PT ;  /* 0x000000100300780c */ /* 0x000fe20003fc4270 */
[----:B0-----:R-:W-:-:S10]  /*7030*/  FMUL R13, R34, R88 ;  /* 0x00000058220d7220 */ /* 0x001fd40000400000 */
[----:B------:R-:W-:Y:S01]  /*7040*/  @P5 STG.E desc[UR36][R4.64+0x24], R31 ;  /* 0x0000241f04005986 */ /* 0x000fe2000c101924 */
[----:B------:R-:W-:Y:S02]  /*7050*/  ISETP.GT.AND P5, PT, R0, 0x80, P6 ;  /* 0x000000800000780c */ /* 0x000fe400037a4270 */
[----:B------:R-:W-:-:S11]  /*7060*/  ISETP.GT.AND P6, PT, R3, 0x11, PT ;  /* 0x000000110300780c */ /* 0x000fd60003fc4270 */
[----:B------:R-:W-:Y:S01]  /*7070*/  @P5 MOV R6, R10 ;  /* 0x0000000a00065202 */ /* 0x000fe20000000f00 */
        /* <DEDUP_REMOVED lines=38> */
[----:B------:R-:W-:Y:S01]  /*72e0*/  @P5 IMAD.MOV.U32 R6, RZ, RZ, R10 ;  /* 0x000000ffff065224 */ /* 0x000fe200078e000a */
[----:B------:R-:W-:-:S05]  /*72f0*/  @P5 MOV R7, R11 ;  /* 0x0000000b00075202 */ /* 0x000fca0000000f00 */
[----:B------:R-:W-:Y:S01]  /*7300*/  @P5 STG.E desc[UR36][R6.64+0x84], R41 ;  /* 0x0000842906005986 */ /* 0x000fe2000c101924 */
[----:B------:R-:W-:-:S04]  /*7310*/  ISETP.GT.AND P5, PT, R3, 0x20, PT ;  /* 0x000000200300780c */ /* 0x000fc80003fa4270 */
[----:B------:R-:W-:-:S13]  /*7320*/  ISETP.GT.AND P5, PT, R0, 0x88, P5 ;  /* 0x000000880000780c */ /* 0x000fda0002fa4270 */
[----:B------:R0:W-:Y:S01]  /*7330*/  @P5 STG.E desc[UR36][R4.64+0x80], R13 ;  /* 0x0000800d04005986 */ /* 0x0001e2000c101924 */
[----:B------:R-:W-:Y:S02]  /*7340*/  ISETP.GT.AND P5, PT, R0, 0x88, P6 ;  /* 0x000000880000780c */ /* 0x000fe400037a4270 */
[----:B------:R-:W-:Y:S01]  /*7350*/  ISETP.GT.AND P6, PT, R3, 0x28, PT ;  /* 0x000000280300780c */ /* 0x000fe20003fc4270 */
[-C--:B------:R-:W-:Y:S01]  /*7360*/  FMUL R3, R44, R88.reuse ;  /* 0x000000582c037220 */ /* 0x080fe20000400000 */
[----:B0-----:R-:W-:-:S09]  /*7370*/  FMUL R13, R54, R88 ;  /* 0x00000058360d7220 */ /* 0x001fd20000400000 */
[----:B------:R-:W-:Y:S01]  /*7380*/  @P5 STG.E desc[UR36][R4.64+0x84], R43 ;  /* 0x0000842b04005986 */ /* 0x000fe2000c101924 */
[----:B------:R-:W-:-:S13]  /*7390*/  ISETP.GT.AND P5, PT, R0, 0x80, P6 ;  /* 0x000000800000780c */ /* 0x000fda00037a4270 */
[----:B------:R-:W-:Y:S02]  /*73a0*/  @P5 IMAD.MOV.U32 R6, RZ, RZ, R10 ;  /* 0x000000ffff065224 */ /* 0x000fe400078e000a */
[----:B------:R-:W-:-:S05]  /*73b0*/  @P5 IMAD.MOV.U32 R7, RZ, RZ, R11 ;  /* 0x000000ffff075224 */ /* 0x000fca00078e000b */
[----:B------:R0:W-:Y:S01]  /*73c0*/  @P5 STG.E desc[UR36][R6.64+0xa0], R3 ;  /* 0x0000a00306005986 */ /* 0x0001e2000c101924 */
[C---:B------:R-:W-:Y:S02]  /*73d0*/  ISETP.GT.AND P5, PT, R0.reuse, 0x80, P4 ;  /* 0x000000800000780c */ /* 0x040fe400027a4270 */
[----:B------:R-:W-:Y:S01]  /*73e0*/  ISETP.GT.AND P4, PT, R0, 0x88, P4 ;  /* 0x000000880000780c */ /* 0x000fe20002784270 */
[----:B0-----:R-:W-:-:S10]  /*73f0*/  FMUL R3, R48, R88 ;  /* 0x0000005830037220 */ /* 0x001fd40000400000 */
[----:B------:R-:W-:Y:S02]  /*7400*/  @P5 IMAD.MOV.U32 R6, RZ, RZ, R10 ;  /* 0x000000ffff065224 */ /* 0x000fe400078e000a */
[----:B------:R-:W-:-:S05]  /*7410*/  @P5 IMAD.MOV.U32 R7, RZ, RZ, R11 ;  /* 0x000000ffff075224 */ /* 0x000fca00078e000b */
[----:B------:R-:W-:Y:S01]  /*7420*/  @P5 STG.E desc[UR36][R6.64+0xa4], R45 ;  /* 0x0000a42d06005986 */ /* 0x000fe2000c101924 */
[----:B------:R-:W-:-:S13]  /*7430*/  ISETP.GT.AND P5, PT, R0, 0x88, P6 ;  /* 0x000000880000780c */ /* 0x000fda00037a4270 */
[----:B------:R0:W-:Y:S04]  /*7440*/  @P5 STG.E desc[UR36][R4.64+0xa0], R9 ;  /* 0x0000a00904005986 */ /* 0x0001e8000c101924 */
[----:B------:R-:W-:Y:S01]  /*7450*/  @P4 STG.E desc[UR36][R4.64+0xa4], R47 ;  /* 0x0000a42f04004986 */ /* 0x000fe2000c101924 */
[C---:B------:R-:W-:Y:S02]  /*7460*/  ISETP.GT.AND P4, PT, R0.reuse, 0x80, P0 ;  /* 0x000000800000780c */ /* 0x040fe40000784270 */
[----:B------:R-:W-:Y:S01]  /*7470*/  ISETP.GT.AND P0, PT, R0, 0x88, P0 ;  /* 0x000000880000780c */ /* 0x000fe20000704270 */
[----:B0-----:R-:W-:-:S10]  /*7480*/  FMUL R9, R50, R88 ;  /* 0x0000005832097220 */ /* 0x001fd40000400000 */
        /* <DEDUP_REMOVED lines=8> */
[----:B------:R0:W-:Y:S01]  /*7510*/  @P4 STG.E desc[UR36][R6.64+0xc4], R49 ;  /* 0x0000c43106004986 */ /* 0x0001e2000c101924 */
[C---:B------:R-:W-:Y:S02]  /*7520*/  ISETP.GT.AND P4, PT, R0.reuse, 0x80, P2 ;  /* 0x000000800000780c */ /* 0x040fe40001784270 */
[C---:B------:R-:W-:Y:S01]  /*7530*/  ISETP.GT.AND P2, PT, R0.reuse, 0x88, P2 ;  /* 0x000000880000780c */ /* 0x040fe20001744270 */
[----:B------:R-:W-:Y:S01]  /*7540*/  @P0 STG.E desc[UR36][R4.64+0xc0], R9 ;  /* 0x0000c00904000986 */ /* 0x000fe2000c101924 */
[C---:B------:R-:W-:Y:S02]  /*7550*/  ISETP.GT.AND P0, PT, R0.reuse, 0x80, P1 ;  /* 0x000000800000780c */ /* 0x040fe40000f04270 */
[----:B------:R-:W-:Y:S01]  /*7560*/  ISETP.GT.AND P1, PT, R0, 0x88, P1 ;  /* 0x000000880000780c */ /* 0x000fe20000f24270 */
[----:B------:R-:W-:Y:S06]  /*7570*/  @P3 STG.E desc[UR36][R4.64+0xc4], R51 ;  /* 0x0000c43304003986 */ /* 0x000fec000c101924 */
[----:B0-----:R-:W-:-:S02]  /*7580*/  @P4 IMAD.MOV.U32 R6, RZ, RZ, R10 ;  /* 0x000000ffff064224 */ /* 0x001fc400078e000a */
[----:B------:R-:W-:-:S05]  /*7590*/  @P4 IMAD.MOV.U32 R7, RZ, RZ, R11 ;  /* 0x000000ffff074224 */ /* 0x000fca00078e000b */
[----:B------:R0:W-:Y:S04]  /*75a0*/  @P4 STG.E desc[UR36][R6.64+0xe0], R3 ;  /* 0x0000e00306004986 */ /* 0x0001e8000c101924 */
[----:B------:R1:W-:Y:S04]  /*75b0*/  @P0 STG.E desc[UR36][R10.64+0xe4], R53 ;  /* 0x0000e4350a000986 */ /* 0x0003e8000c101924 */
[----:B------:R1:W-:Y:S01]  /*75c0*/  @P2 STG.E desc[UR36][R4.64+0xe0], R13 ;  /* 0x0000e00d04002986 */ /* 0x0003e2000c101924 */
[----:B0-----:R-:W-:Y:S01]  /*75d0*/  @P1 MOV R6, R4 ;  /* 0x0000000400061202 */ /* 0x001fe20000000f00 */
[----:B------:R-:W-:-:S05]  /*75e0*/  @P1 IMAD.MOV.U32 R7, RZ, RZ, R5 ;  /* 0x000000ffff071224 */ /* 0x000fca00078e0005 */
[----:B------:R1:W-:Y:S02]  /*75f0*/  @P1 STG.E desc[UR36][R6.64+0xe4], R55 ;  /* 0x0000e43706001986 */ /* 0x0003e4000c101924 */
.L_x_163:
[----:B------:R-:W-:Y:S05]  /*7600*/  BSYNC B0 ;  /* 0x0000000000007941 */ /* 0x000fea0003800000 */
.L_x_39:
[----:B------:R-:W2:Y:S01]  /*7610*/  LDL.LU R25, [R1+0x18] ;  /* 0x0000180001197983 */ /* 0x000ea20000300800 */
[----:B------:R-:W-:-:S03]  /*7620*/  ULDC.64 UR4, c[0x0][0x650] ;  /* 0x0001940000047ab9 */ /* 0x000fc60000000a00 */
[----:B------:R-:W3:Y:S01]  /*7630*/  LDL.LU R24, [R1+0x1c] ;  /* 0x00001c0001187983 */ /* 0x000ee20000300800 */
[----:B------:R-:W-:Y:S01]  /*7640*/  PRMT R0, RZ, 0x7610, R0 ;  /* 0x00007610ff007816 */ /* 0x000fe20000000000 */
[----:B------:R-:W-:Y:S02]  /*7650*/  IMAD.MOV.U32 R18, RZ, RZ, -0x1 ;  /* 0xffffffffff127424 */ /* 0x000fe400078e00ff */
[----:B------:R-:W-:Y:S01]  /*7660*/  IMAD.MOV.U32 R19, RZ, RZ, -0x1 ;  /* 0xffffffffff137424 */ /* 0x000fe200078e00ff */
[----:B---3--:R-:W-:-:S04]  /*7670*/  IADD3 R24, P0, R24, UR54, RZ ;  /* 0x0000003618187c10 */ /* 0x008fc8000ff1e0ff */
[----:B--2---:R-:W-:Y:S01]  /*7680*/  IADD3.X R25, R25, UR45, RZ, P0, !PT ;  /* 0x0000002d19197c10 */ /* 0x004fe200087fe4ff */
[----:B------:R2:W-:Y:S01]  /*7690*/  STL [R1+0x1c], R24 ;  /* 0x00001c1801007387 */ /* 0x0005e20000100800 */
[----:B------:R-:W-:-:S03]  /*76a0*/  ISETP.GE.U32.AND P0, PT, R24, UR4, PT ;  /* 0x0000000418007c0c */ /* 0x000fc6000bf06070 */
[----:B------:R2:W-:Y:S01]  /*76b0*/  STL [R1+0x18], R25 ;  /* 0x0000181901007387 */ /* 0x0005e20000100800 */
[----:B------:R-:W-:-:S13]  /*76c0*/  ISETP.GE.U32.AND.EX P0, PT, R25, UR5, PT, P0 ;  /* 0x0000000519007c0c */ /* 0x000fda000bf06100 */
[----:B--2---:R-:W-:Y:S05]  /*76d0*/  @P0 BRA `(.L_x_164) ;  /* 0x0000000400580947 */ /* 0x004fea0003800000 */
[----:B-1----:R-:W1:Y:S01]  /*76e0*/  LDC.64 R10, c[0x0][0x628] ;  /* 0x00018a00ff0a7b82 */ /* 0x002e620000000a00 */
[----:B------:R-:W2:Y:S01]  /*76f0*/  S2R R16, SR_CTAID.X ;  /* 0x0000000000107919 */ /* 0x000ea20000002500 */
[----:B----4-:R-:W-:Y:S02]  /*7700*/  IMAD.MOV.U32 R8, RZ, RZ, R24 ;  /* 0x000000ffff087224 */ /* 0x010fe400078e0018 */
[----:B------:R-:W-:Y:S01]  /*7710*/  IMAD.MOV.U32 R9, RZ, RZ, R25 ;  /* 0x000000ffff097224 */ /* 0x000fe200078e0019 */
[----:B------:R-:W3:Y:S03]  /*7720*/  S2R R17, SR_CTAID.Y ;  /* 0x0000000000117919 */ /* 0x000ee60000002600 */
[----:B------:R-:W4:Y:S08]  /*7730*/  LDC R12, c[0x0][0x630] ;  /* 0x00018c00ff0c7b82 */ /* 0x000f300000000800 */
[----:B0-----:R-:W0:Y:S01]  /*7740*/  LDC.64 R14, c[0x0][0x620] ;  /* 0x00018800ff0e7b82 */ /* 0x001e220000000a00 */
[----:B-1----:R-:W-:-:S04]  /*7750*/  ISETP.NE.U32.AND P0, PT, R10, RZ, PT ;  /* 0x000000ff0a00720c */ /* 0x002fc80003f05070 */
[----:B------:R-:W-:-:S13]  /*7760*/  ISETP.NE.AND.EX P0, PT, R11, RZ, PT, P0 ;  /* 0x000000ff0b00720c */ /* 0x000fda0003f05300 */
[----:B0-234-:R-:W-:Y:S05]  /*7770*/  @!P0 BRA `(.L_x_165) ;  /* 0x0000000000288947 */ /* 0x01dfea0003800000 */
        /* <DEDUP_REMOVED lines=10> */
.L_x_165:
[-CC-:B------:R-:W-:Y:S01]  /*7820*/  SHF.R.U64 R19, R8, R12.reuse, R9.reuse ;  /* 0x0000000c08137219 */ /* 0x180fe20000001209 */
[----:B------:R-:W0:Y:S01]  /*7830*/  LDC.64 R20, c[0x0][0x640] ;  /* 0x00019000ff147b82 */ /* 0x000e220000000a00 */
[----:B------:R-:W-:Y:S01]  /*7840*/  SHF.R.U32.HI R0, RZ, R12, R9 ;  /* 0x0000000cff007219 */ /* 0x000fe20000011609 */
[----:B------:R-:W-:Y:S01]  /*7850*/  IMAD.MOV.U32 R4, RZ, RZ, R24 ;  /* 0x000000ffff047224 */ /* 0x000fe200078e0018 */
[----:B------:R-:W-:Y:S01]  /*7860*/  IADD3 R3, P0, RZ, -R19, RZ ;  /* 0x80000013ff037210 */ /* 0x000fe20007f1e0ff */
[----:B------:R-:W-:Y:S01]  /*7870*/  ULDC UR4, c[0x0][0x150] ;  /* 0x0000540000047ab9 */ /* 0x000fe20000000800 */
[----:B------:R-:W-:-:S03]  /*7880*/  I2FP.F32.U32 R7, R16 ;  /* 0x0000001000077245 */ /* 0x000fc60000201000 */
[----:B------:R-:W1:Y:S01]  /*7890*/  LDC R6, c[0x0][0x618] ;  /* 0x00018600ff067b82 */ /* 0x000e620000000800 */
[----:B------:R-:W-:Y:S02]  /*78a0*/  IMAD.X R5, RZ, RZ, ~R0, P0 ;  /* 0x000000ffff057224 */ /* 0x000fe400000e0e00 */
[----:B------:R-:W-:Y:S01]  /*78b0*/  FMUL R7, R7, UR4 ;  /* 0x0000000407077c20 */ /* 0x000fe20008400000 */
[----:B------:R-:W-:Y:S01]  /*78c0*/  ULDC UR4, c[0x0][0x154] ;  /* 0x0000550000047ab9 */ /* 0x000fe20000000800 */
[-C--:B------:R-:W-:Y:S01]  /*78d0*/  IMAD R0, R5, R14.reuse, RZ ;  /* 0x0000000e05007224 */ /* 0x080fe200078e02ff */
[----:B------:R-:W-:Y:S02]  /*78e0*/  MOV R5, R25 ;  /* 0x0000001900057202 */ /* 0x000fe40000000f00 */
[----:B------:R-:W2:Y:S01]  /*78f0*/  LDC R11, c[0x0][0x608] ;  /* 0x00018200ff0b7b82 */ /* 0x000ea20000000800 */
[----:B------:R-:W3:Y:S01]  /*7900*/  F2I.U32.TRUNC.NTZ R7, R7 ;  /* 0x0000000700077305 */ /* 0x000ee2000020f000 */
[----:B------:R-:W-:-:S04]  /*7910*/  IMAD.WIDE.U32 R4, R3, R14, R4 ;  /* 0x0000000e03047225 */ /* 0x000fc800078e0004 */
[----:B------:R-:W-:Y:S02]  /*7920*/  IMAD R3, R3, R15, R0 ;  /* 0x0000000f03037224 */ /* 0x000fe400078e0200 */
[----:B------:R-:W4:Y:S01]  /*7930*/  LDC R8, c[0x0][0x658] ;  /* 0x00019600ff087b82 */ /* 0x000f220000000800 */
[----:B0-----:R-:W-:Y:S01]  /*7940*/  ISETP.NE.U32.AND P0, PT, R20, RZ, PT ;  /* 0x000000ff1400720c */ /* 0x001fe20003f05070 */
[----:B------:R-:W-:Y:S01]  /*7950*/  IMAD.IADD R3, R5, 0x1, R3 ;  /* 0x0000000105037824 */ /* 0x000fe200078e0203 */
[----:B------:R-:W-:Y:S02]  /*7960*/  I2FP.F32.U32 R5, R17 ;  /* 0x0000001100057245 */ /* 0x000fe40000201000 */
[----:B------:R-:W-:-:S03]  /*7970*/  ISETP.NE.AND.EX P0, PT, R21, RZ, PT, P0 ;  /* 0x000000ff1500720c */ /* 0x000fc60003f05300 */
[----:B------:R-:W0:Y:S01]  /*7980*/  LDC R9, c[0x0][0x144] ;  /* 0x00005100ff097b82 */ /* 0x000e220000000800 */
[-C--:B-1----:R-:W-:Y:S01]  /*7990*/  SHF.R.U64 R13, R4, R6.reuse, R3 ;  /* 0x00000006040d7219 */ /* 0x082fe20000001203 */
[----:B---3--:R-:W-:Y:S01]  /*79a0*/  IMAD.MOV R7, RZ, RZ, -R7 ;  /* 0x000000ffff077224 */ /* 0x008fe200078e0a07 */
[----:B------:R-:W-:Y:S01]  /*79b0*/  SHF.R.U32.HI R0, RZ, R6, R3 ;  /* 0x00000006ff007219 */ /* 0x000fe20000011603 */
[----:B------:R-:W-:-:S04]  /*79c0*/  FMUL R6, R5, UR4 ;  /* 0x0000000405067c20 */ /* 0x000fc80008400000 */
[----:B------:R-:W1:Y:S01]  /*79d0*/  LDC R14, c[0x0][0x148] ;  /* 0x00005200ff0e7b82 */ /* 0x000e620000000800 */
[----:B------:R3:W0:Y:S01]  /*79e0*/  F2I.U32.TRUNC.NTZ R12, R6 ;  /* 0x00000006000c7305 */ /* 0x000622000020f000 */
[-CC-:B--2---:R-:W-:Y:S02]  /*79f0*/  SHF.R.U64 R10, R13, R11.reuse, R0.reuse ;  /* 0x0000000b0d0a7219 */ /* 0x184fe40000001200 */
[----:B------:R-:W-:-:S04]  /*7a00*/  SHF.R.U32.HI R3, RZ, R11, R0 ;  /* 0x0000000bff037219 */ /* 0x000fc80000011600 */
[----:B------:R-:W2:Y:S01]  /*7a10*/  LDC R18, c[0x0][0x648] ;  /* 0x00019200ff127b82 */ /* 0x000ea20000000800 */
[-CC-:B----4-:R-:W-:Y:S02]  /*7a20*/  SHF.R.U64 R15, R10, R8.reuse, R3.reuse ;  /* 0x000000080a0f7219 */ /* 0x190fe40000001203 */
[----:B------:R-:W-:-:S03]  /*7a30*/  SHF.R.U32.HI R5, RZ, R8, R3 ;  /* 0x00000008ff057219 */ /* 0x000fc60000011603 */
[----:B------:R-:W-:Y:S02]  /*7a40*/  IMAD.MOV.U32 R4, RZ, RZ, R15 ;  /* 0x000000ffff047224 */ /* 0x000fe400078e000f */
[----:B------:R-:W4:Y:S01]  /*7a50*/  LDC R24, c[0x0][0x638] ;  /* 0x00018e00ff187b82 */ /* 0x000f220000000800 */
[----:B0-----:R-:W-:-:S07]  /*7a60*/  IMAD R16, R9, R7, R16 ;  /* 0x0000000709107224 */ /* 0x001fce00078e0210 */
[----:B------:R-:W0:Y:S08]  /*7a70*/  LDC R89, c[0x0][0x610] ;  /* 0x00018400ff597b82 */ /* 0x000e300000000800 */
[----:B------:R-:W0:Y:S01]  /*7a80*/  LDC R25, c[0x0][0x600] ;  /* 0x00018000ff197b82 */ /* 0x000e220000000800 */
[----:B-123--:R-:W-:Y:S05]  /*7a90*/  @!P0 BRA `(.L_x_166) ;  /* 0x0000000000288947 */ /* 0x00efea0003800000 */
        /* <DEDUP_REMOVED lines=10> */
.L_x_166:
[----:B------:R-:W1:Y:S01]  /*7b40*/  LDC R3, c[0x0][0x65c] ;  /* 0x00019700ff037b82 */ /* 0x000e620000000800 */
[----:B------:R-:W-:Y:S01]  /*7b50*/  SHF.R.U64 R0, R4, R18, R5 ;  /* 0x0000001204007219 */ /* 0x000fe20000001205 */
[----:B------:R-:W-:Y:S01]  /*7b60*/  IMAD.MOV R12, RZ, RZ, -R12 ;  /* 0x000000ffff0c7224 */ /* 0x000fe200078e0a0c */
[----:B------:R-:W-:-:S03]  /*7b70*/  LOP3.LUT R13, R13, R94, RZ, 0xc0, !PT ;  /* 0x0000005e0d0d7212 */ /* 0x000fc600078ec0ff */
[----:B------:R-:W-:Y:S01]  /*7b80*/  IMAD.MOV R4, RZ, RZ, -R0 ;  /* 0x000000ffff047224 */ /* 0x000fe200078e0a00 */
[----:B-1----:R-:W-:Y:S02]  /*7b90*/  ISETP.NE.AND P0, PT, R3, 0x1, PT ;  /* 0x000000010300780c */ /* 0x002fe40003f05270 */
[----:B------:R-:W-:-:S05]  /*7ba0*/  LOP3.LUT R3, R10, R93, RZ, 0xc0, !PT ;  /* 0x0000005d0a037212 */ /* 0x000fca00078ec0ff */
[----:B------:R-:W-:Y:S02]  /*7bb0*/  IMAD R3, R100, R0, R3 ;  /* 0x0000000064037224 */ /* 0x000fe400078e0203 */
[----:B----4-:R-:W-:-:S04]  /*7bc0*/  IMAD R0, R4, R24, R15 ;  /* 0x0000001804007224 */ /* 0x010fc800078e020f */
[----:B------:R-:W-:Y:S02]  /*7bd0*/  @P0 IMAD R16, R14, R12, R17 ;  /* 0x0000000c0e100224 */ /* 0x000fe400078e0211 */
[----:B0-----:R-:W-:Y:S02]  /*7be0*/  IMAD R4, R0, R25, R13 ;  /* 0x0000001900047224 */ /* 0x001fe400078e020d */
[----:B------:R-:W-:Y:S02]  /*7bf0*/  IMAD R89, R3, R89, R16 ;  /* 0x0000005903597224 */ /* 0x000fe400078e0210 */
[----:B------:R-:W-:-:S03]  /*7c00*/  IMAD.MOV.U32 R3, RZ, RZ, 0x1 ;  /* 0x00000001ff037424 */ /* 0x000fc600078e00ff */
[----:B------:R-:W-:Y:S02]  /*7c10*/  SEL R18, R4, R89, !P0 ;  /* 0x0000005904127207 */ /* 0x000fe40004000000 */
[----:B------:R-:W-:Y:S02]  /*7c20*/  PRMT R0, R3, 0x7610, R0 ;  /* 0x0000761003007816 */ /* 0x000fe40000000000 */
[----:B------:R-:W-:-:S07]  /*7c30*/  SEL R89, R89, R4, !P0 ;  /* 0x0000000459597207 */ /* 0x000fce0004000000 */
.L_x_164:
[----:B------:R-:W-:Y:S01]  /*7c40*/  UIADD3 UR39, UR40, UR39, URZ ;  /* 0x0000002728277290 */ /* 0x000fe2000fffe03f */
[----:B------:R-:W-:-:S03]  /*7c50*/  LOP3.LUT P0, RZ, R0, 0xff, RZ, 0xc0, !PT ;  /* 0x000000ff00ff7812 */ /* 0x000fc6000780c0ff */
[----:B------:R-:W-:Y:S02]  /*7c60*/  USHF.R.U32.HI UR4, URZ, 0x1, UR39 ;  /* 0x000000013f047899 */ /* 0x000fe40008011627 */
[----:B------:R-:W-:Y:S02]  /*7c70*/  UISETP.GT.U32.AND UP1, UPT, UR39, 0x1, UPT ;  /* 0x000000012700788c */ /* 0x000fe4000bf24070 */
[----:B------:R-:W-:Y:S02]  /*7c80*/  ULOP3.LUT UR4, UR4, 0x1, URZ, 0xc0, !UPT ;  /* 0x0000000104047892 */ /* 0x000fe4000f8ec03f */
[----:B------:R-:W-:Y:S02]  /*7c90*/  UISETP.LT.U32.AND UP1, UPT, UR40, 0x2, UP1 ;  /* 0x000000022800788c */ /* 0x000fe40008f21070 */
[----:B------:R-:W-:Y:S02]  /*7ca0*/  UISETP.NE.U32.AND UP0, UPT, UR4, 0x1, UPT ;  /* 0x000000010400788c */ /* 0x000fe4000bf05070 */
[----:B------:R-:W-:-:S02]  /*7cb0*/  USEL UR5, URZ, 0x1, !UP1 ;  /* 0x000000013f057887 */ /* 0x000fc4000c800000 */
[----:B------:R-:W-:Y:S02]  /*7cc0*/  UISETP.GT.U32.AND UP0, UPT, UR40, 0x1, !UP0 ;  /* 0x000000012800788c */ /* 0x000fe4000c704070 */
[----:B------:R-:W-:Y:S02]  /*7cd0*/  ULOP3.LUT UR39, UR39, 0x1, URZ, 0xc0, !UPT ;  /* 0x0000000127277892 */ /* 0x000fe4000f8ec03f */
[----:B------:R-:W-:-:S04]  /*7ce0*/  USEL UR4, URZ, 0x1, !UP0 ;  /* 0x000000013f047887 */ /* 0x000fc8000c000000 */
[----:B------:R-:W-:Y:S01]  /*7cf0*/  ULOP3.LUT UR38, UR4, UR38, UR5, 0x96, !UPT ;  /* 0x0000002604267292 */ /* 0x000fe2000f8e9605 */
[----:B------:R-:W-:Y:S11]  /*7d00*/  @P0 BRA `(.L_x_167) ;  /* 0xffffff9400680947 */ /* 0x000ff6000383ffff */
[----:B------:R-:W-:Y:S05]  /*7d10*/  EXIT ;  /* 0x000000000000794d */ /* 0x000fea0003800000 */
.L_x_3:
[----:B------:R-:W2:Y:S04]  /*7d20*/  LDL R19, [R1+0x1c] ;  /* 0x00001c0001137983 */ /* 0x000ea80000100800 */
[----:B0-----:R-:W3:Y:S01]  /*7d30*/  LDL R20, [R1+0x18] ;  /* 0x0000180001147983 */ /* 0x001ee20000100800 */
[----:B------:R-:W-:Y:S01]  /*7d40*/  IMAD.MOV.U32 R7, RZ, RZ, -0x1 ;  /* 0xffffffffff077424 */ /* 0x000fe200078e00ff */
[----:B------:R-:W-:-:S04]  /*7d50*/  ULDC.64 UR4, c[0x0][0x650] ;  /* 0x0001940000047ab9 */ /* 0x000fc80000000a00 */
[----:B------:R0:W-:Y:S01]  /*7d60*/  STL [R1+0x8], R7 ;  /* 0x0000080701007387 */ /* 0x0001e20000100800 */
[----:B------:R-:W-:Y:S01]  /*7d70*/  PRMT R6, RZ, 0x7610, R6 ;  /* 0x00007610ff067816 */ /* 0x000fe20000000006 */
[----:B------:R-:W-:Y:S01]  /*7d80*/  IMAD.MOV.U32 R17, RZ, RZ, -0x1 ;  /* 0xffffffffff117424 */ /* 0x000fe200078e00ff */
[----:B------:R-:W-:Y:S02]  /*7d90*/  MOV R16, 0xffffffff ;  /* 0xffffffff00107802 */ /* 0x000fe40000000f00 */
[----:B--2---:R-:W-:-:S04]  /*7da0*/  ISETP.GE.U32.AND P0, PT, R19, UR4, PT ;  /* 0x0000000413007c0c */ /* 0x004fc8000bf06070 */
[----:B---3--:R-:W-:-:S13]  /*7db0*/  ISETP.GE.U32.AND.EX P0, PT, R20, UR5, PT, P0 ;  /* 0x0000000514007c0c */ /* 0x008fda000bf06100 */
[----:B0-----:R-:W-:Y:S05]  /*7dc0*/  @P0 BRA `(.L_x_168) ;  /* 0x0000000400680947 */ /* 0x001fea0003800000 */
[----:B------:R-:W0:Y:S01]  /*7dd0*/  LDC.64 R12, c[0x0][0x628] ;  /* 0x00018a00ff0c7b82 */ /* 0x000e220000000a00 */
[----:B------:R-:W-:Y:S02]  /*7de0*/  IMAD.MOV.U32 R10, RZ, RZ, R19 ;  /* 0x000000ffff0a7224 */ /* 0x000fe400078e0013 */
[----:B------:R-:W-:-:S05]  /*7df0*/  IMAD.MOV.U32 R11, RZ, RZ, R20 ;  /* 0x000000ffff0b7224 */ /* 0x000fca00078e0014 */
[----:B------:R-:W1:Y:S08]  /*7e00*/  LDC R14, c[0x0][0x630] ;  /* 0x00018c00ff0e7b82 */ /* 0x000e700000000800 */
[----:B------:R-:W2:Y:S01]  /*7e10*/  LDC.64 R16, c[0x0][0x620] ;  /* 0x00018800ff107b82 */ /* 0x000ea20000000a00 */
[----:B0-----:R-:W-:-:S04]  /*7e20*/  ISETP.NE.U32.AND P0, PT, R12, RZ, PT ;  /* 0x000000ff0c00720c */ /* 0x001fc80003f05070 */
[----:B------:R-:W-:-:S13]  /*7e30*/  ISETP.NE.AND.EX P0, PT, R13, RZ, PT, P0 ;  /* 0x000000ff0d00720c */ /* 0x000fda0003f05300 */
[----:B-12---:R-:W-:Y:S05]  /*7e40*/  @!P0 BRA `(.L_x_169) ;  /* 0x0000000000288947 */ /* 0x006fea0003800000 */
        /* <DEDUP_REMOVED lines=10> */
.L_x_169:
[--C-:B------:R-:W-:Y:S01]  /*7ef0*/  SHF.R.U64 R12, R10, R14, R11.reuse ;  /* 0x0000000e0a0c7219 */ /* 0x100fe2000000120b */
[----:B------:R-:W0:Y:S01]  /*7f00*/  LDC R18, c[0x0][0x618] ;  /* 0x00018600ff127b82 */ /* 0x000e220000000800 */
[----:B------:R-:W-:Y:S01]  /*7f10*/  I2FP.F32.U32 R8, R4 ;  /* 0x0000000400087245 */ /* 0x000fe20000201000 */
[----:B------:R-:W-:Y:S01]  /*7f20*/  IMAD.MOV.U32 R7, RZ, RZ, R20 ;  /* 0x000000ffff077224 */ /* 0x000fe200078e0014 */
[----:B------:R-:W-:Y:S01]  /*7f30*/  SHF.R.U32.HI R5, RZ, R14, R11 ;  /* 0x0000000eff057219 */ /* 0x000fe2000001160b */
[----:B------:R-:W-:Y:S01]  /*7f40*/  ULDC UR4, c[0x0][0x150] ;  /* 0x0000540000047ab9 */ /* 0x000fe20000000800 */
[----:B------:R-:W-:Y:S01]  /*7f50*/  IADD3 R9, P0, RZ, -R12, RZ ;  /* 0x8000000cff097210 */ /* 0x000fe20007f1e0ff */
[----:B------:R-:W-:Y:S01]  /*7f60*/  FMUL R11, R8, UR4 ;  /* 0x00000004080b7c20 */ /* 0x000fe20008400000 */
[----:B------:R-:W-:Y:S01]  /*7f70*/  IMAD.MOV.U32 R6, RZ, RZ, R19 ;  /* 0x000000ffff067224 */ /* 0x000fe200078e0013 */
[----:B------:R-:W1:Y:S01]  /*7f80*/  LDC.64 R20, c[0x0][0x640] ;  /* 0x00019000ff147b82 */ /* 0x000e620000000a00 */
[----:B------:R-:W-:Y:S01]  /*7f90*/  ULDC UR4, c[0x0][0x154] ;  /* 0x0000550000047ab9 */ /* 0x000fe20000000800 */
[----:B------:R-:W-:-:S02]  /*7fa0*/  IMAD.X R5, RZ, RZ, ~R5, P0 ;  /* 0x000000ffff057224 */ /* 0x000fc400000e0e05 */
[----:B------:R-:W2:Y:S01]  /*7fb0*/  F2I.U32.TRUNC.NTZ R11, R11 ;  /* 0x0000000b000b7305 */ /* 0x000ea2000020f000 */
[----:B------:R-:W-:-:S03]  /*7fc0*/  IMAD.WIDE.U32 R6, R9, R16, R6 ;  /* 0x0000001009067225 */ /* 0x000fc600078e0006 */
[----:B------:R-:W3:Y:S01]  /*7fd0*/  LDC R13, c[0x0][0x144] ;  /* 0x00005100ff0d7b82 */ /* 0x000ee20000000800 */
[----:B------:R-:W-:-:S04]  /*7fe0*/  IMAD R8, R5, R16, RZ ;  /* 0x0000001005087224 */ /* 0x000fc800078e02ff */
[----:B------:R-:W-:Y:S02]  /*7ff0*/  IMAD R5, R9, R17, R8 ;  /* 0x0000001109057224 */ /* 0x000fe400078e0208 */
[----:B------:R-:W-:Y:S01]  /*8000*/  IMAD.MOV.U32 R8, RZ, RZ, -0x1 ;  /* 0xffffffffff087424 */ /* 0x000fe200078e00ff */
[----:B------:R-:W4:Y:S01]  /*8010*/  LDC R14, c[0x0][0x608] ;  /* 0x00018200ff0e7b82 */ /* 0x000f220000000800 */
[----:B------:R-:W-:Y:S01]  /*8020*/  IMAD.IADD R5, R7, 0x1, R5 ;  /* 0x0000000107057824 */ /* 0x000fe200078e0205 */
[----:B------:R-:W-:-:S04]  /*8030*/  I2FP.F32.U32 R7, R3 ;  /* 0x0000000300077245 */ /* 0x000fc80000201000 */
[-CC-:B0-----:R-:W-:Y:S01]  /*8040*/  SHF.R.U64 R10, R6, R18.reuse, R5.reuse ;  /* 0x00000012060a7219 */ /* 0x181fe20000001205 */
[----:B------:R-:W-:Y:S01]  /*8050*/  FMUL R7, R7, UR4 ;  /* 0x0000000407077c20 */ /* 0x000fe20008400000 */
[----:B------:R-:W0:Y:S01]  /*8060*/  LDC R9, c[0x0][0x658] ;  /* 0x00019600ff097b82 */ /* 0x000e220000000800 */
[----:B--2---:R-:W-:Y:S02]  /*8070*/  IADD3 R6, -R11, RZ, RZ ;  /* 0x000000ff0b067210 */ /* 0x004fe40007ffe1ff */
[----:B-1----:R-:W-:Y:S02]  /*8080*/  ISETP.NE.U32.AND P0, PT, R20, RZ, PT ;  /* 0x000000ff1400720c */ /* 0x002fe40003f05070 */
[----:B------:R-:W-:Y:S02]  /*8090*/  SHF.R.U32.HI R5, RZ, R18, R5 ;  /* 0x00000012ff057219 */ /* 0x000fe40000011605 */
[----:B------:R-:W-:Y:S01]  /*80a0*/  ISETP.NE.AND.EX P0, PT, R21, RZ, PT, P0 ;  /* 0x000000ff1500720c */ /* 0x000fe20003f05300 */
[----:B------:R-:W1:Y:S01]  /*80b0*/  LDC R16, c[0x0][0x148] ;  /* 0x00005200ff107b82 */ /* 0x000e620000000800 */
[----:B---3--:R-:W-:-:S02]  /*80c0*/  IMAD R17, R13, R6, R4 ;  /* 0x000000060d117224 */ /* 0x008fc400078e0204 */
[----:B------:R-:W-:-:S05]  /*80d0*/  IMAD.MOV.U32 R6, RZ, RZ, 0x1 ;  /* 0x00000001ff067424 */ /* 0x000fca00078e00ff */
[----:B------:R-:W2:Y:S01]  /*80e0*/  LDC R19, c[0x0][0x600] ;  /* 0x00018000ff137b82 */ /* 0x000ea20000000800 */
[-CC-:B----4-:R-:W-:Y:S02]  /*80f0*/  SHF.R.U64 R13, R10, R14.reuse, R5.reuse ;  /* 0x0000000e0a0d7219 */ /* 0x190fe40000001205 */
[----:B------:R-:W-:Y:S02]  /*8100*/  SHF.R.U32.HI R4, RZ, R14, R5 ;  /* 0x0000000eff047219 */ /* 0x000fe40000011605 */
[----:B------:R3:W4:Y:S03]  /*8110*/  F2I.U32.TRUNC.NTZ R14, R7 ;  /* 0x00000007000e7305 */ /* 0x000726000020f000 */
[----:B------:R-:W1:Y:S01]  /*8120*/  LDC R22, c[0x0][0x648] ;  /* 0x00019200ff167b82 */ /* 0x000e620000000800 */
[-C--:B0-----:R-:W-:Y:S02]  /*8130*/  SHF.R.U64 R15, R13, R9.reuse, R4 ;  /* 0x000000090d0f7219 */ /* 0x081fe40000001204 */
[----:B------:R-:W-:-:S02]  /*8140*/  SHF.L.U32 R8, R8, R9, RZ ;  /* 0x0000000908087219 */ /* 0x000fc400000006ff */
[-C--:B------:R-:W-:Y:S01]  /*8150*/  SHF.R.U32.HI R5, RZ, R9.reuse, R4 ;  /* 0x00000009ff057219 */ /* 0x080fe20000011604 */
[----:B------:R-:W-:Y:S01]  /*8160*/  IMAD.MOV.U32 R4, RZ, RZ, R15 ;  /* 0x000000ffff047224 */ /* 0x000fe200078e000f */
[----:B------:R-:W-:Y:S01]  /*8170*/  SHF.L.U32 R18, R6, R9, RZ ;  /* 0x0000000906127219 */ /* 0x000fe200000006ff */
[----:B------:R-:W0:Y:S01]  /*8180*/  LDC R23, c[0x0][0x638] ;  /* 0x00018e00ff177b82 */ /* 0x000e220000000800 */
[----:B------:R-:W-:-:S07]  /*8190*/  LOP3.LUT R24, RZ, R8, RZ, 0x33, !PT ;  /* 0x00000008ff187212 */ /* 0x000fce00078e33ff */
[----:B------:R-:W0:Y:S01]  /*81a0*/  LDC R25, c[0x0][0x610] ;  /* 0x00018400ff197b82 */ /* 0x000e220000000800 */
[----:B---34-:R-:W-:Y:S05]  /*81b0*/  @!P0 BRA `(.L_x_170) ;  /* 0x0000000000288947 */ /* 0x018fea0003800000 */
[----:B------:R-:W3:Y:S02]  /*81c0*/  LDC R4, c[0x0][0x64c] ;  /* 0x00019300ff047b82 */ /* 0x000ee40000000800 */
[----:B---3--:R-:W-:-:S05]  /*81d0*/  IADD3 R9, P0, R15, R4, RZ ;  /* 0x000000040f097210 */ /* 0x008fca0007f1e0ff */
        /* <DEDUP_REMOVED lines=8> */
.L_x_170:
[----:B------:R-:W3:Y:S01]  /*8260*/  LDC R6, c[0x0][0x65c] ;  /* 0x00019700ff067b82 */ /* 0x000ee20000000800 */
[----:B------:R4:W-:Y:S01]  /*8270*/  STL [R1+0x8], R12 ;  /* 0x0000080c01007387 */ /* 0x0009e20000100800 */
[----:B-1----:R-:W-:Y:S01]  /*8280*/  SHF.R.U64 R5, R4, R22, R5 ;  /* 0x0000001604057219 */ /* 0x002fe20000001205 */
[----:B--2---:R-:W-:Y:S01]  /*8290*/  VIADD R7, R19, 0xffffffff ;  /* 0xffffffff13077836 */ /* 0x004fe20000000000 */
[----:B------:R-:W-:Y:S01]  /*82a0*/  LOP3.LUT R4, R13, R24, RZ, 0xc0, !PT ;  /* 0x000000180d047212 */ /* 0x000fe200078ec0ff */
[----:B------:R-:W-:-:S03]  /*82b0*/  IMAD.MOV R14, RZ, RZ, -R14 ;  /* 0x000000ffff0e7224 */ /* 0x000fc600078e0a0e */
[----:B------:R-:W-:Y:S01]  /*82c0*/  LOP3.LUT R10, R10, R7, RZ, 0xc0, !PT ;  /* 0x000000070a0a7212 */ /* 0x000fe200078ec0ff */
[----:B------:R-:W-:Y:S01]  /*82d0*/  IMAD R4, R18, R5, R4 ;  /* 0x0000000512047224 */ /* 0x000fe200078e0204 */
[----:B---3--:R-:W-:Y:S01]  /*82e0*/  ISETP.NE.AND P0, PT, R6, 0x1, PT ;  /* 0x000000010600780c */ /* 0x008fe20003f05270 */
[----:B------:R-:W-:-:S12]  /*82f0*/  IMAD.MOV R6, RZ, RZ, -R5 ;  /* 0x000000ffff067224 */ /* 0x000fd800078e0a05 */
[----:B------:R-:W-:Y:S02]  /*8300*/  @P0 IMAD R17, R16, R14, R3 ;  /* 0x0000000e10110224 */ /* 0x000fe400078e0203 */
[----:B0-----:R-:W-:Y:S02]  /*8310*/  IMAD R3, R6, R23, R15 ;  /* 0x0000001706037224 */ /* 0x001fe400078e020f */
[----:B------:R-:W-:Y:S02]  /*8320*/  IMAD R17, R4, R25, R17 ;  /* 0x0000001904117224 */ /* 0x000fe400078e0211 */
[----:B------:R-:W-:Y:S02]  /*8330*/  IMAD R4, R3, R19, R10 ;  /* 0x0000001303047224 */ /* 0x000fe400078e020a */
[----:B------:R-:W-:-:S03]  /*8340*/  IMAD.MOV.U32 R6, RZ, RZ, 0x1 ;  /* 0x00000001ff067424 */ /* 0x000fc600078e00ff */
[----:B------:R-:W-:Y:S02]  /*8350*/  SEL R16, R4, R17, !P0 ;  /* 0x0000001104107207 */ /* 0x000fe40004000000 */
[----:B----4-:R-:W-:-:S07]  /*8360*/  SEL R17, R17, R4, !P0 ;  /* 0x0000000411117207 */ /* 0x010fce0004000000 */
.L_x_168:
[----:B------:R-:W-:-:S08]  /*8370*/  NOP ;  /* 0x0000000000007918 */ /* 0x000fd00000000000 */
[----:B------:R-:W0:-:S00]  /*8380*/  USETMAXREG.DEALLOC.CTAPOOL 0x28 ;  /* 0x00000028000079c8 */ /* 0x000e0000080e0500 */
[----:B0-----:R-:W-:-:S13]  /*8390*/  ISETP.NE.AND P0, PT, R2, RZ, PT ;  /* 0x000000ff0200720c */ /* 0x001fda0003f05270 */
[----:B------:R-:W-:Y:S05]  /*83a0*/  @P0 EXIT ;  /* 0x000000000000094d */ /* 0x000fea0003800000 */
[----:B------:R-:W-:Y:S01]  /*83b0*/  MOV R2, 0x1 ;  /* 0x0000000100027802 */ /* 0x000fe20000000f00 */
[----:B------:R0:W-:Y:S01]  /*83c0*/  STL [R1+0x28], RZ ;  /* 0x000028ff01007387 */ /* 0x0001e20000100800 */
[----:B------:R-:W-:-:S03]  /*83d0*/  LOP3.LUT P0, RZ, R6, 0xff, RZ, 0xc0, !PT ;  /* 0x000000ff06ff7812 */ /* 0x000fc6000780c0ff */
[----:B------:R0:W-:Y:S10]  /*83e0*/  STL [R1+0x2c], R2 ;  /* 0x00002c0201007387 */ /* 0x0001f40000100800 */
[----:B0-----:R-:W-:Y:S05]  /*83f0*/  @!P0 BRA `(.L_x_171) ;  /* 0x0000001800e48947 */ /* 0x001fea0003800000 */
[----:B------:R-:W2:Y:S01]  /*8400*/  LDL R3, [R1+0x14] ;  /* 0x0000140001037983 */ /* 0x000ea20000100800 */
[----:B------:R-:W0:Y:S01]  /*8410*/  LDC R2, c[0x0][0x28c] ;  /* 0x0000a300ff027b82 */ /* 0x000e220000000800 */
[----:B------:R-:W-:Y:S01]  /*8420*/  LOP3.LUT P0, RZ, R0, 0x1f, RZ, 0xc0, !PT ;  /* 0x0000001f00ff7812 */ /* 0x000fe2000780c0ff */
[----:B------:R-:W-:Y:S01]  /*8430*/  ULDC UR37, c[0x0][0x658] ;  /* 0x0001960000257ab9 */ /* 0x000fe20000000800 */
[----:B------:R-:W3:Y:S01]  /*8440*/  LDL.LU R5, [R1+0xc] ;  /* 0x00000c0001057983 */ /* 0x000ee20000300800 */
[----:B------:R-:W-:Y:S01]  /*8450*/  IMAD.MOV.U32 R0, RZ, RZ, 0x1 ;  /* 0x00000001ff007424 */ /* 0x000fe200078e00ff */
[----:B------:R-:W-:Y:S01]  /*8460*/  UMOV UR4, 0xffffffff ;  /* 0xffffffff00047882 */ /* 0x000fe20000000000 */
[----:B------:R-:W-:Y:S01]  /*8470*/  BSSY B7, `(.L_x_171) ;  /* 0x00001b1000077945 */ /* 0x000fe20003800000 */
[----:B------:R-:W1:Y:S01]  /*8480*/  S2R R7, SR_TID.X ;  /* 0x0000000000077919 */ /* 0x000e620000002100 */
[----:B------:R-:W-:Y:S01]  /*8490*/  USHF.L.U32 UR4, UR4, UR37, URZ ;  /* 0x0000002504047299 */ /* 0x000fe2000800063f */
[----:B------:R-:W-:Y:S01]  /*84a0*/  ULDC UR39, c[0x0][0x600] ;  /* 0x0001800000277ab9 */ /* 0x000fe20000000800 */
[----:B------:R-:W-:Y:S01]  /*84b0*/  UMOV UR5, 0x1 ;  /* 0x0000000100057882 */ /* 0x000fe20000000000 */
[----:B------:R-:W-:-:S02]  /*84c0*/  UIADD3 UR39, UR39, -0x1, URZ ;  /* 0xffffffff27277890 */ /* 0x000fc4000fffe03f */
[----:B------:R-:W-:Y:S02]  /*84d0*/  USHF.L.U32 UR37, UR5, UR37, URZ ;  /* 0x0000002505257299 */ /* 0x000fe4000800063f */
[----:B------:R-:W-:Y:S01]  /*84e0*/  ULOP3.LUT UR38, URZ, UR4, URZ, 0x33, !UPT ;  /* 0x000000043f267292 */ /* 0x000fe2000f8e333f */
[----:B------:R-:W-:Y:S01]  /*84f0*/  ULDC.64 UR46, c[0x0][0x198] ;  /* 0x00006600002e7ab9 */ /* 0x000fe20000000a00 */
[----:B0-----:R-:W-:Y:S01]  /*8500*/  VIADD R2, R2, 0x3f ;  /* 0x0000003f02027836 */ /* 0x001fe20000000000 */
[----:B-1----:R-:W-:-:S04]  /*8510*/  LOP3.LUT R7, R7, 0x7f, RZ, 0xc0, !PT ;  /* 0x0000007f07077812 */ /* 0x002fc800078ec0ff */
[C---:B------:R-:W-:Y:S02]  /*8520*/  ISETP.NE.AND P1, PT, R7.reuse, RZ, PT ;  /* 0x000000ff0700720c */ /* 0x040fe40003f25270 */
[----:B------:R-:W-:Y:S01]  /*8530*/  ISETP.NE.OR P0, PT, R7, RZ, !P0 ;  /* 0x000000ff0700720c */ /* 0x000fe20004705670 */
[----:B--2---:R-:W-:Y:S01]  /*8540*/  IMAD.MOV.U32 R4, RZ, RZ, R3 ;  /* 0x000000ffff047224 */ /* 0x004fe200078e0003 */
[----:B------:R-:W-:Y:S02]  /*8550*/  SHF.R.S32.HI R3, RZ, 0x1f, R2 ;  /* 0x0000001fff037819 */ /* 0x000fe40000011402 */
[----:B---3--:R-:W-:Y:S02]  /*8560*/  LOP3.LUT R5, R5, 0xfffffffe, RZ, 0xc0, !PT ;  /* 0xfffffffe05057812 */ /* 0x008fe400078ec0ff */
[----:B------:R-:W-:-:S05]  /*8570*/  LEA.HI R3, R3, R2, RZ, 0x6 ;  /* 0x0000000203037211 */ /* 0x000fca00078f30ff */
[----:B------:R-:W-:Y:S02]  /*8580*/  @P1 LOP3.LUT R5, R5, 0x1, RZ, 0xfc, !PT ;  /* 0x0000000105051812 */ /* 0x000fe400078efcff */
[----:B------:R-:W-:Y:S02]  /*8590*/  LOP3.LUT R4, R4, 0x2, RZ, 0xfc, !PT ;  /* 0x0000000204047812 */ /* 0x000fe400078efcff */
[----:B------:R-:W-:Y:S02]  /*85a0*/  LOP3.LUT R5, R5, 0xfffffffd, RZ, 0xc0, !PT ;  /* 0xfffffffd05057812 */ /* 0x000fe400078ec0ff */
[--C-:B------:R-:W-:Y:S02]  /*85b0*/  SHF.R.S32.HI R2, RZ, 0x6, R3.reuse ;  /* 0x00000006ff027819 */ /* 0x100fe40000011403 */
[----:B------:R-:W-:Y:S02]  /*85c0*/  @P0 LOP3.LUT R5, R5, 0x2, RZ, 0xfc, !PT ;  /* 0x0000000205050812 */ /* 0x000fe400078efcff */
[----:B------:R-:W-:Y:S01]  /*85d0*/  PRMT R3, R0, 0x7610, R3 ;  /* 0x0000761000037816 */ /* 0x000fe20000000003 */
[----:B------:R-:W-:-:S02]  /*85e0*/  VIADD R0, R2, 0x1 ;  /* 0x0000000102007836 */ /* 0x000fc40000000000 */
[----:B------:R-:W-:Y:S04]  /*85f0*/  STL [R1+0xc], R5 ;  /* 0x00000c0501007387 */ /* 0x000fe80000100800 */
[----:B------:R0:W-:Y:S04]  /*8600*/  STL [R1+0x10], R4 ;  /* 0x0000100401007387 */ /* 0x0001e80000100800 */
[----:B------:R1:W-:Y:S01]  /*8610*/  STL [R1+0x28], RZ ;  /* 0x000028ff01007387 */ /* 0x0003e20000100800 */
[----:B0-----:R-:W-:-:S05]  /*8620*/  IMAD.MOV.U32 R4, RZ, RZ, 0x1 ;  /* 0x00000001ff047424 */ /* 0x001fca00078e00ff */
[----:B------:R1:W-:Y:S04]  /*8630*/  STL [R1+0x2c], R4 ;  /* 0x00002c0401007387 */ /* 0x0003e80000100800 */
[----:B------:R1:W-:Y:S04]  /*8640*/  STL [R1+0x24], R2 ;  /* 0x0000240201007387 */ /* 0x0003e80000100800 */
[----:B------:R1:W-:Y:S04]  /*8650*/  STL.S16 [R1+0x30], R3 ;  /* 0x0000300301007387 */ /* 0x0003e80000100600 */
[----:B------:R1:W-:Y:S02]  /*8660*/  STL [R1+0x34], R0 ;  /* 0x0000340001007387 */ /* 0x0003e40000100800 */
.L_x_185:
[----:B------:R-:W-:-:S03]  /*8670*/  UMOV UR4, 0xffffffff ;  /* 0xffffffff00047882 */ /* 0x000fc60000000000 */
[----:B-1----:R-:W-:Y:S05]  /*8680*/  BRA.DIV UR4, `(.L_x_172) ;  /* 0x0000001e04207947 */ /* 0x002fea000b800000 */
[----:B------:R-:W-:-:S13]  /*8690*/  ELECT P6, URZ, PT ;  /* 0x00000000003f782f */ /* 0x000fda00038c0000 */
.L_x_196:
[----:B------:R-:W-:Y:S04]  /*86a0*/  BSSY B6, `(.L_x_173) ;  /* 0x000010b000067945 */ /* 0x000fe80003800000 */
[----:B------:R-:W-:Y:S05]  /*86b0*/  @!P6 BRA `(.L_x_174) ;  /* 0x000000100024e947 */ /* 0x000fea0003800000 */
[----:B-1----:R-:W0:Y:S01]  /*86c0*/  S2R R3, SR_CgaCtaId ;  /* 0x0000000000037919 */ /* 0x002e220000008800 */
[----:B------:R-:W-:-:S04]  /*86d0*/  MOV R0, 0x400 ;  /* 0x0000040000007802 */ /* 0x000fc80000000f00 */
[----:B0-----:R-:W-:-:S05]  /*86e0*/  LEA R18, R3, R0, 0x18 ;  /* 0x0000000003127211 */ /* 0x001fca00078ec0ff */
[----:B------:R0:W-:Y:S01]  /*86f0*/  STL [R1+0x20], R18 ;  /* 0x0000201201007387 */ /* 0x0001e20000100800 */
[----:B------:R-:W-:-:S05]  /*8700*/  VIADD R0, R18, 0x800 ;  /* 0x0000080012007836 */ /* 0x000fca0000000000 */
[----:B------:R-:W-:-:S13]  /*8710*/  LOP3.LUT P0, RZ, R0, 0x9f, RZ, 0xc0, !PT ;  /* 0x0000009f00ff7812 */ /* 0x000fda000780c0ff */
[----:B0-----:R-:W-:Y:S05]  /*8720*/  @!P0 BRA `(.L_x_175) ;  /* 0x0000000000408947 */ /* 0x001fea0003800000 */
[----:B------:R-:W-:Y:S01]  /*8730*/  MOV R2, 0x0 ;  /* 0x0000000000027802 */ /* 0x000fe20000000f00 */
[----:B------:R-:W-:Y:S01]  /*8740*/  ULDC.64 UR4, c[0x4][0x70] ;  /* 0x01001c0000047ab9 */ /* 0x000fe20000000a00 */
[----:B------:R-:W-:Y:S01]  /*8750*/  ULDC.64 UR6, c[0x4][0x8] ;  /* 0x0100020000067ab9 */ /* 0x000fe20000000a00 */
[----:B------:R-:W-:Y:S01]  /*8760*/  IMAD.U32 R4, RZ, RZ, UR4 ;  /* 0x00000004ff047e24 */ /* 0x000fe2000f8e00ff */
[----:B------:R-:W-:Y:S01]  /*8770*/  MOV R10, UR6 ;  /* 0x00000006000a7c02 */ /* 0x000fe20008000f00 */
[----:B------:R-:W-:Y:S01]  /*8780*/  IMAD.U32 R5, RZ, RZ, UR5 ;  /* 0x00000005ff057e24 */ /* 0x000fe2000f8e00ff */
[----:B------:R-:W0:Y:S01]  /*8790*/  LDC.64 R2, c[0x4][R2] ;  /* 0x0100000002027b82 */ /* 0x000e220000000a00 */
[----:B------:R-:W-:Y:S01]  /*87a0*/  ULDC.64 UR4, c[0x4][0x78] ;  /* 0x01001e0000047ab9 */ /* 0x000fe20000000a00 */
        /* <DEDUP_REMOVED lines=8> */
.L_x_175:
[----:B------:R-:W-:-:S05]  /*8830*/  VIADD R0, R18, 0x20800 ;  /* 0x0002080012007836 */ /* 0x000fca0000000000 */
[----:B------:R-:W-:-:S13]  /*8840*/  LOP3.LUT P0, RZ, R0, 0x3ff, RZ, 0xc0, !PT ;  /* 0x000003ff00ff7812 */ /* 0x000fda000780c0ff */
[----:B------:R-:W-:Y:S05]  /*8850*/  @!P0 BRA `(.L_x_176) ;  /* 0x0000000000408947 */ /* 0x000fea0003800000 */
        /* <DEDUP_REMOVED lines=16> */
.L_x_176:
[----:B------:R-:W0:Y:S02]  /*8960*/  LDC R0, c[0x0][0x28c] ;  /* 0x0000a300ff007b82 */ /* 0x000e240000000800 */
[----:B0-----:R-:W-:-:S13]  /*8970*/  ISETP.GE.AND P0, PT, R0, 0x1, PT ;  /* 0x000000010000780c */ /* 0x001fda0003f06270 */
[----:B------:R-:W-:Y:S05]  /*8980*/  @!P0 BRA `(.L_x_174) ;  /* 0x0000000c00708947 */ /* 0x000fea0003800000 */
[----:B------:R-:W-:Y:S01]  /*8990*/  IMAD.SHL.U32 R0, R17, 0x100, RZ ;  /* 0x0000010011007824 */ /* 0x000fe200078e00ff */
[----:B------:R0:W5:Y:S01]  /*89a0*/  LDL R3, [R1+0x34] ;  /* 0x0000340001037983 */ /* 0x0001620000100800 */
[----:B------:R-:W-:Y:S02]  /*89b0*/  IMAD.SHL.U32 R4, R16, 0x40, RZ ;  /* 0x0000004010047824 */ /* 0x000fe400078e00ff */
[C---:B------:R-:W-:Y:S02]  /*89c0*/  VIADD R8, R0.reuse, 0x8 ;  /* 0x0000000800087836 */ /* 0x040fe40000000000 */
[----:B------:R-:W-:Y:S01]  /*89d0*/  IMAD.MOV.U32 R2, RZ, RZ, RZ ;  /* 0x000000ffff027224 */ /* 0x000fe200078e00ff */
[----:B------:R1:W-:Y:S01]  /*89e0*/  STL [R1+0x4], R4 ;  /* 0x0000040401007387 */ /* 0x0003e20000100800 */
[C---:B------:R-:W-:Y:S01]  /*89f0*/  VIADD R6, R0.reuse, 0x10 ;  /* 0x0000001000067836 */ /* 0x040fe20000000000 */
[C---:B------:R-:W-:Y:S02]  /*8a00*/  IADD3 R9, R0.reuse, 0x28, RZ ;  /* 0x0000002800097810 */ /* 0x040fe40007ffe0ff */
[----:B------:R0:W5:Y:S01]  /*8a10*/  LDL R5, [R1+0x28] ;  /* 0x0000280001057983 */ /* 0x0001620000100800 */
[C---:B------:R-:W-:Y:S01]  /*8a20*/  VIADD R7, R0.reuse, 0x18 ;  /* 0x0000001800077836 */ /* 0x040fe20000000000 */
[C---:B------:R-:W-:Y:S01]  /*8a30*/  IADD3 R20, R0.reuse, 0x80, RZ ;  /* 0x0000008000147810 */ /* 0x040fe20007ffe0ff */
[C---:B------:R-:W-:Y:S01]  /*8a40*/  VIADD R10, R0.reuse, 0x30 ;  /* 0x00000030000a7836 */ /* 0x040fe20000000000 */
[C---:B------:R-:W-:Y:S01]  /*8a50*/  IADD3 R31, R0.reuse, 0xd8, RZ ;  /* 0x000000d8001f7810 */ /* 0x040fe20007ffe0ff */
[----:B-1----:R0:W5:Y:S01]  /*8a60*/  LDL R4, [R1+0x2c] ;  /* 0x00002c0001047983 */ /* 0x0021620000100800 */
[----:B------:R-:W-:-:S02]  /*8a70*/  VIADD R11, R0, 0x38 ;  /* 0x00000038000b7836 */ /* 0x000fc40000000000 */
[C---:B------:R-:W-:Y:S01]  /*8a80*/  VIADD R12, R0.reuse, 0x40 ;  /* 0x00000040000c7836 */ /* 0x040fe20000000000 */
[----:B------:R1:W-:Y:S01]  /*8a90*/  STL [R1], R8 ;  /* 0x0000000801007387 */ /* 0x0003e20000100800 */
[C---:B------:R-:W-:Y:S02]  /*8aa0*/  VIADD R13, R0.reuse, 0x48 ;  /* 0x00000048000d7836 */ /* 0x040fe40000000000 */
[C---:B------:R-:W-:Y:S02]  /*8ab0*/  VIADD R14, R0.reuse, 0x50 ;  /* 0x00000050000e7836 */ /* 0x040fe40000000000 */
[C---:B------:R-:W-:Y:S02]  /*8ac0*/  VIADD R15, R0.reuse, 0x58 ;  /* 0x00000058000f7836 */ /* 0x040fe40000000000 */
[C---:B------:R-:W-:Y:S02]  /*8ad0*/  VIADD R16, R0.reuse, 0x60 ;  /* 0x0000006000107836 */ /* 0x040fe40000000000 */
[----:B------:R-:W-:-:S02]  /*8ae0*/  VIADD R17, R0, 0x68 ;  /* 0x0000006800117836 */ /* 0x000fc40000000000 */
[C---:B-1----:R-:W-:Y:S02]  /*8af0*/  VIADD R8, R0.reuse, 0x20 ;  /* 0x0000002000087836 */ /* 0x042fe40000000000 */
[C---:B------:R-:W-:Y:S02]  /*8b00*/  VIADD R18, R0.reuse, 0x70 ;  /* 0x0000007000127836 */ /* 0x040fe40000000000 */
[C---:B------:R-:W-:Y:S02]  /*8b10*/  VIADD R19, R0.reuse, 0x78 ;  /* 0x0000007800137836 */ /* 0x040fe40000000000 */
[C---:B------:R-:W-:Y:S02]  /*8b20*/  VIADD R21, R0.reuse, 0x88 ;  /* 0x0000008800157836 */ /* 0x040fe40000000000 */
[C---:B------:R-:W-:Y:S02]  /*8b30*/  VIADD R22, R0.reuse, 0x90 ;  /* 0x0000009000167836 */ /* 0x040fe40000000000 */
[----:B------:R-:W-:-:S02]  /*8b40*/  VIADD R23, R0, 0x98 ;  /* 0x0000009800177836 */ /* 0x000fc40000000000 */
[C---:B------:R-:W-:Y:S02]  /*8b50*/  VIADD R24, R0.reuse, 0xa0 ;  /* 0x000000a000187836 */ /* 0x040fe40000000000 */
        /* <DEDUP_REMOVED lines=9> */
[----:B0-----:R-:W-:-:S07]  /*8bf0*/  VIADD R35, R0, 0xf8 ;  /* 0x000000f800237836 */ /* 0x001fce0000000000 */
.L_x_180:
[----:B------:R0:W-:Y:S04]  /*8c00*/  STL [R1+0x38], R0 ;  /* 0x0000380001007387 */ /* 0x0001e80000100800 */
[----:B0-----:R-:W2:Y:S01]  /*8c10*/  LDL R0, [R1+0x20] ;  /* 0x0000200001007983 */ /* 0x001ea20000100800 */
[----:B-----5:R-:W-:Y:S01]  /*8c20*/  SHF.L.U32 R37, R4, 0x1f, RZ ;  /* 0x0000001f04257819 */ /* 0x020fe200000006ff */
[----:B--2---:R-:W-:Y:S02]  /*8c30*/  IMAD R36, R5, 0x8, R0 ;  /* 0x0000000805247824 */ /* 0x004fe400078e0200 */
[----:B------:R0:W5:Y:S02]  /*8c40*/  LDL.LU R0, [R1+0x38] ;  /* 0x0000380001007983 */ /* 0x0001640000300800 */
[----:B------:R-:W1:Y:S02]  /*8c50*/  SYNCS.PHASECHK.TRANS64.TRYWAIT P0, [R36+URZ+0x10], R37 ;  /* 0x00001025240075a7 */ /* 0x000e64000800017f */
[----:B01----:R-:W-:Y:S05]  /*8c60*/  @!P0 BRA `(.L_x_177) ;  /* 0x0000001400c88947 */ /* 0x003fea0003800000 */
.L_x_197:
[----:B------:R1:W-:Y:S04]  /*8c70*/  STL [R1+0x3c], R2 ;  /* 0x00003c0201007387 */ /* 0x0003e80000100800 */
[----:B-----5:R2:W-:Y:S01]  /*8c80*/  STL [R1+0x38], R0 ;  /* 0x0000380001007387 */ /* 0x0205e20000100800 */
[----:B-1----:R-:W1:Y:S03]  /*8c90*/  S2R R2, SR_TID.X ;  /* 0x0000000000027919 */ /* 0x002e660000002100 */
[----:B--2---:R-:W2:Y:S01]  /*8ca0*/  LDL R0, [R1+0x10] ;  /* 0x0000100001007983 */ /* 0x004ea20000100800 */
[----:B-1----:R-:W-:-:S04]  /*8cb0*/  LOP3.LUT R2, R2, 0x7f, RZ, 0xc0, !PT ;  /* 0x0000007f02027812 */ /* 0x002fc800078ec0ff */
[----:B------:R-:W-:Y:S02]  /*8cc0*/  ISETP.NE.AND P0, PT, R2, RZ, PT ;  /* 0x000000ff0200720c */ /* 0x000fe40003f05270 */
[----:B------:R1:W5:Y:S11]  /*8cd0*/  LDL.LU R2, [R1+0x3c] ;  /* 0x00003c0001027983 */ /* 0x0003760000300800 */
[----:B0-----:R-:W0:Y:S02]  /*8ce0*/  @!P0 LDC R37, c[0x0][0x500] ;  /* 0x00014000ff258b82 */ /* 0x001e240000000800 */
[----:B0-----:R2:W-:Y:S02]  /*8cf0*/  @!P0 SYNCS.ARRIVE.TRANS64 RZ, [R36+URZ], R37 ;  /* 0x0000002524ff89a7 */ /* 0x0015e4000800003f */
[----:B--2---:R-:W-:-:S02]  /*8d00*/  PRMT R37, R0, 0x9910, RZ ;  /* 0x0000991000257816 */ /* 0x004fc400000000ff */
[----:B------:R1:W5:Y:S02]  /*8d10*/  LDL.LU R0, [R1+0x38] ;  /* 0x0000380001007983 */ /* 0x0003640000300800 */
[----:B------:R-:W-:-:S13]  /*8d20*/  ISETP.NE.AND P0, PT, R37, 0x2, PT ;  /* 0x000000022500780c */ /* 0x000fda0003f05270 */
[----:B-1----:R-:W-:Y:S05]  /*8d30*/  @P0 BRA `(.L_x_178) ;  /* 0x0000000000040947 */ /* 0x002fea0003800000 */
[----:B------:R-:W-:Y:S01]  /*8d40*/  BPT.TRAP 0x1 ;  /* 0x000000040000795c */ /* 0x000fe20000300000 */
.L_x_178:
[----:B-----5:R0:W-:Y:S04]  /*8d50*/  STL [R1+0x38], R0 ;  /* 0x0000380001007387 */ /* 0x0201e80000100800 */
[----:B0-----:R-:W2:Y:S02]  /*8d60*/  LDL R0, [R1+0xc] ;  /* 0x00000c0001007983 */ /* 0x001ea40000100800 */
[----:B--2---:R-:W-:Y:S02]  /*8d70*/  LOP3.LUT P0, RZ, R0, 0x2, RZ, 0xc0, !PT ;  /* 0x0000000200ff7812 */ /* 0x004fe4000780c0ff */
[----:B------:R0:W5:Y:S11]  /*8d80*/  LDL.LU R0, [R1+0x38] ;  /* 0x0000380001007983 */ /* 0x0001760000300800 */
[----:B0-----:R-:W-:Y:S05]  /*8d90*/  @P0 BRA `(.L_x_179) ;  /* 0x0000000000040947 */ /* 0x001fea0003800000 */
[----:B------:R-:W-:Y:S01]  /*8da0*/  BPT.TRAP 0x1 ;  /* 0x000000040000795c */ /* 0x000fe20000300000 */
.L_x_179:
[----:B------:R0:W-:Y:S04]  /*8db0*/  STL [R1+0x40], R35 ;  /* 0x0000402301007387 */ /* 0x0001e80000100800 */
[----:B0-----:R-:W2:Y:S04]  /*8dc0*/  LDL R35, [R1+0x20] ;  /* 0x0000200001237983 */ /* 0x001ea80000100800 */
[----:B------:R0:W-:Y:S04]  /*8dd0*/  STL [R1+0x3c], R3 ;  /* 0x00003c0301007387 */ /* 0x0001e80000100800 */
[----:B0-----:R-:W3:Y:S04]  /*8de0*/  LDL R3, [R1+0x8] ;  /* 0x0000080001037983 */ /* 0x001ee80000100800 */
[----:B------:R0:W-:Y:S04]  /*8df0*/  STL [R1+0x38], R4 ;  /* 0x0000380401007387 */ /* 0x0001e80000100800 */
[----:B0-----:R-:W4:Y:S01]  /*8e00*/  LDL R4, [R1] ;  /* 0x0000000001047983 */ /* 0x001f220000100800 */
[----:B------:R-:W-:Y:S01]  /*8e10*/  R2UR UR9, R36 ;  /* 0x00000000240972ca */ /* 0x000fe200000e0000 */
[----:B------:R-:W-:Y:S01]  /*8e20*/  UIADD3 UR14, UP0, UR46, 0xf0, URZ ;  /* 0x000000f02e0e7890 */ /* 0x000fe2000ff1e03f */
[----:B------:R-:W-:-:S02]  /*8e30*/  R2UR UR11, R2 ;  /* 0x00000000020b72ca */ /* 0x000fc400000e0000 */
[----:B-----5:R-:W-:Y:S01]  /*8e40*/  R2UR UR10, R0 ;  /* 0x00000000000a72ca */ /* 0x020fe200000e0000 */
[----:B------:R-:W-:Y:S01]  /*8e50*/  UIADD3.X UR15, URZ, UR47, URZ, UP0, !UPT ;  /* 0x0000002f3f0f7290 */ /* 0x000fe200087fe43f */
[----:B------:R-:W-:Y:S02]  /*8e60*/  R2UR UR34, R6 ;  /* 0x00000000062272ca */ /* 0x000fe400000e0000 */
[----:B------:R-:W-:Y:S02]  /*8e70*/  R2UR UR26, R7 ;  /* 0x00000000071a72ca */ /* 0x000fe400000e0000 */
[----:B------:R-:W-:Y:S01]  /*8e80*/  R2UR UR18, R8 ;  /* 0x00000000081272ca */ /* 0x000fe200000e0000 */
[----:B------:R-:W-:Y:S01]  /*8e90*/  UMOV UR6, 0x0 ;  /* 0x0000000000067882 */ /* 0x000fe20000000000 */
[----:B------:R-:W-:Y:S01]  /*8ea0*/  UMOV UR7, 0x10000000 ;  /* 0x1000000000077882 */ /* 0x000fe20000000000 */
[----:B------:R-:W-:Y:S01]  /*8eb0*/  UMOV UR49, UR9 ;  /* 0x0000000900317c82 */ /* 0x000fe20008000000 */
[----:B------:R-:W-:Y:S01]  /*8ec0*/  UMOV UR33, UR9 ;  /* 0x0000000900217c82 */ /* 0x000fe20008000000 */
[----:B------:R-:W-:Y:S01]  /*8ed0*/  UMOV UR51, UR11 ;  /* 0x0000000b00337c82 */ /* 0x000fe20008000000 */
[----:B------:R-:W-:Y:S01]  /*8ee0*/  UMOV UR35, UR11 ;  /* 0x0000000b00237c82 */ /* 0x000fe20008000000 */
[----:B------:R-:W-:Y:S01]  /*8ef0*/  UMOV UR25, UR9 ;  /* 0x0000000900197c82 */ /* 0x000fe20008000000 */
[----:B------:R-:W-:Y:S01]  /*8f00*/  UMOV UR27, UR11 ;  /* 0x0000000b001b7c82 */ /* 0x000fe20008000000 */
[----:B------:R-:W-:Y:S01]  /*8f10*/  UMOV UR17, UR9 ;  /* 0x0000000900117c82 */ /* 0x000fe20008000000 */
[----:B------:R-:W-:Y:S01]  /*8f20*/  R2UR UR42, R10 ;  /* 0x000000000a2a72ca */ /* 0x000fe200000e0000 */
[----:B------:R-:W-:Y:S01]  /*8f30*/  UMOV UR19, UR11 ;  /* 0x0000000b00137c82 */ /* 0x000fe20008000000 */
[----:B--2---:R-:W-:-:S05]  /*8f40*/  IMAD R36, R5, 0x10000, R35 ;  /* 0x0001000005247824 */ /* 0x004fca00078e0223 */
[----:B------:R-:W-:Y:S01]  /*8f50*/  R2UR UR5, R36 ;  /* 0x00000000240572ca */ /* 0x000fe200000e0000 */
[----:B------:R-:W-:Y:S02]  /*8f60*/  IMAD R36, R5, 0x4000, R35 ;  /* 0x0000400005247824 */ /* 0x000fe400078e0223 */
[----:B------:R-:W2:Y:S01]  /*8f70*/  LDL.LU R35, [R1+0x40] ;  /* 0x0000400001237983 */ /* 0x000ea20000300800 */
[----:B---3--:R-:W-:-:S03]  /*8f80*/  R2UR UR12, R3 ;  /* 0x00000000030c72ca */ /* 0x008fc600000e0000 */
[----:B------:R-:W3:Y:S01]  /*8f90*/  LDL.LU R3, [R1+0x3c] ;  /* 0x00003c0001037983 */ /* 0x000ee20000300800 */
[----:B----4-:R-:W-:-:S03]  /*8fa0*/  R2UR UR50, R4 ;  /* 0x00000000043272ca */ /* 0x010fc600000e0000 */
[----:B------:R-:W4:Y:S02]  /*8fb0*/  LDL R4, [R1+0x4] ;  /* 0x0000040001047983 */ /* 0x000f240000100800 */
[----:B------:R-:W-:Y:S01]  /*8fc0*/  UIADD3 UR8, UR5, 0x800, URZ ;  /* 0x0000080005087890 */ /* 0x000fe2000fffe03f */
[----:B------:R-:W-:Y:S01]  /*8fd0*/  R2UR UR58, R25 ;  /* 0x00000000193a72ca */ /* 0x000fe200000e0000 */
[----:B------:R-:W-:Y:S01]  /*8fe0*/  UIADD3 UR48, UR5, 0x1000, URZ ;  /* 0x0000100005307890 */ /* 0x000fe2000fffe03f */
[----:B------:R-:W-:Y:S01]  /*8ff0*/  R2UR UR4, R36 ;  /* 0x00000000240472ca */ /* 0x000fe200000e0000 */
[----:B------:R-:W-:Y:S02]  /*9000*/  UIADD3 UR32, UR5, 0x1800, URZ ;  /* 0x0000180005207890 */ /* 0x000fe4000fffe03f */
[----:B------:R-:W-:Y:S02]  /*9010*/  UIADD3 UR24, UR5, 0x2000, URZ ;  /* 0x0000200005187890 */ /* 0x000fe4000fffe03f */
[----:B------:R-:W-:Y:S01]  /*9020*/  UIADD3 UR16, UR5, 0x2800, URZ ;  /* 0x0000280005107890 */ /* 0x000fe2000fffe03f */
[----:B------:R0:W-:Y:S01]  /*9030*/  UTMALDG.3D [UR8], [UR14], desc[UR6] ;  /* 0x000006080e0075b4 */ /* 0x0001e20008011000 */
[----:B------:R-:W-:Y:S01]  /*9040*/  UMOV UR52, UR12 ;  /* 0x0000000c00347c82 */ /* 0x000fe20008000000 */
[----:B------:R-:W-:Y:S01]  /*9050*/  UMOV UR36, UR12 ;  /* 0x0000000c00247c82 */ /* 0x000fe20008000000 */
[----:B------:R-:W-:Y:S01]  /*9060*/  UMOV UR28, UR12 ;  /* 0x0000000c001c7c82 */ /* 0x000fe20008000000 */
[----:B------:R-:W-:Y:S01]  /*9070*/  UMOV UR20, UR12 ;  /* 0x0000000c00147c82 */ /* 0x000fe20008000000 */
[----:B------:R-:W-:Y:S01]  /*9080*/  UTMALDG.3D [UR48], [UR14], desc[UR6] ;  /* 0x000006300e0075b4 */ /* 0x000fe20008011000 */
[----:B------:R-:W-:Y:S01]  /*9090*/  UIADD3 UR40, UR5, 0x3800, URZ ;  /* 0x0000380005287890 */ /* 0x000fe2000fffe03f */
[----:B------:R1:W-:Y:S01]  /*90a0*/  UTMALDG.3D [UR32], [UR14], desc[UR6] ;  /* 0x000006200e0075b4 */ /* 0x0003e20008011000 */
[----:B0-----:R-:W-:Y:S01]  /*90b0*/  R2UR UR10, R9 ;  /* 0x00000000090a72ca */ /* 0x001fe200000e0000 */
[----:B------:R0:W-:Y:S01]  /*90c0*/  UTMALDG.3D [UR24], [UR14], desc[UR6] ;  /* 0x000006180e0075b4 */ /* 0x0001e20008011000 */
[----:B------:R-:W-:Y:S01]  /*90d0*/  UIADD3 UR8, UR5, 0x3000, URZ ;  /* 0x0000300005087890 */ /* 0x000fe2000fffe03f */
[----:B------:R0:W-:Y:S01]  /*90e0*/  UTMALDG.3D [UR16], [UR14], desc[UR6] ;  /* 0x000006100e0075b4 */ /* 0x0001e20008011000 */
[----:B-1----:R-:W-:Y:S01]  /*90f0*/  R2UR UR34, R11 ;  /* 0x000000000b2272ca */ /* 0x002fe200000e0000 */
[----:B------:R-:W-:-:S08]  /*9100*/  UIADD3 UR32, UR5, 0x4000, URZ ;  /* 0x0000400005207890 */ /* 0x000fd0000fffe03f */
[----:B------:R1:W-:Y:S01]  /*9110*/  UTMALDG.3D [UR8], [UR14], desc[UR6] ;  /* 0x000006080e0075b4 */ /* 0x0003e20008011000 */
[----:B0-----:R-:W-:Y:S01]  /*9120*/  R2UR UR26, R12 ;  /* 0x000000000c1a72ca */ /* 0x001fe200000e0000 */
[----:B------:R-:W-:Y:S01]  /*9130*/  UIADD3 UR24, UR5, 0x4800, URZ ;  /* 0x0000480005187890 */ /* 0x000fe2000fffe03f */
[----:B------:R-:W-:Y:S01]  /*9140*/  R2UR UR18, R13 ;  /* 0x000000000d1272ca */ /* 0x000fe200000e0000 */
[----:B------:R-:W-:Y:S01]  /*9150*/  UIADD3 UR16, UR5, 0x5000, URZ ;  /* 0x0000500005107890 */ /* 0x000fe2000fffe03f */
[----:B------:R-:W-:Y:S01]  /*9160*/  UMOV UR41, UR9 ;  /* 0x0000000900297c82 */ /* 0x000fe20008000000 */
[----:B------:R-:W-:Y:S01]  /*9170*/  UMOV UR43, UR11 ;  /* 0x0000000b002b7c82 */ /* 0x000fe20008000000 */
[----:B------:R-:W-:Y:S01]  /*9180*/  UMOV UR44, UR12 ;  /* 0x0000000c002c7c82 */ /* 0x000fe20008000000 */
[----:B------:R-:W-:Y:S01]  /*9190*/  R2UR UR50, R15 ;  /* 0x000000000f3272ca */ /* 0x000fe200000e0000 */
[----:B------:R-:W-:Y:S01]  /*91a0*/  UTMALDG.3D [UR40], [UR14], desc[UR6] ;  /* 0x000006280e0075b4 */ /* 0x000fe20008011000 */
[----:B-1----:R-:W-:Y:S01]  /*91b0*/  R2UR UR10, R14 ;  /* 0x000000000e0a72ca */ /* 0x002fe200000e0000 */
[----:B------:R-:W-:Y:S01]  /*91c0*/  UIADD3 UR8, UR5, 0x5800, URZ ;  /* 0x0000580005087890 */ /* 0x000fe2000fffe03f */
[----:B------:R0:W-:Y:S01]  /*91d0*/  UTMALDG.3D [UR32], [UR14], desc[UR6] ;  /* 0x000006200e0075b4 */ /* 0x0001e20008011000 */
[----:B------:R-:W-:Y:S01]  /*91e0*/  UIADD3 UR48, UR5, 0x6000, URZ ;  /* 0x0000600005307890 */ /* 0x000fe2000fffe03f */
[----:B------:R1:W-:Y:S02]  /*91f0*/  UTMALDG.3D [UR24], [UR14], desc[UR6] ;  /* 0x000006180e0075b4 */ /* 0x0003e40008011000 */
[----:B------:R1:W-:Y:S01]  /*9200*/  UTMALDG.3D [UR16], [UR14], desc[UR6] ;  /* 0x000006100e0075b4 */ /* 0x0003e20008011000 */
[----:B0-----:R-:W-:Y:S01]  /*9210*/  R2UR UR34, R16 ;  /* 0x00000000102272ca */ /* 0x001fe200000e0000 */
[----:B------:R-:W-:-:S05]  /*9220*/  UIADD3 UR32, UR5, 0x6800, URZ ;  /* 0x0000680005207890 */ /* 0x000fca000fffe03f */
[----:B------:R0:W-:Y:S01]  /*9230*/  UTMALDG.3D [UR8], [UR14], desc[UR6] ;  /* 0x000006080e0075b4 */ /* 0x0001e20008011000 */
[----:B-1----:R-:W-:Y:S01]  /*9240*/  R2UR UR26, R17 ;  /* 0x00000000111a72ca */ /* 0x002fe200000e0000 */
[----:B------:R-:W-:Y:S01]  /*9250*/  UIADD3 UR24, UR5, 0x7000, URZ ;  /* 0x0000700005187890 */ /* 0x000fe2000fffe03f */
[----:B------:R-:W-:Y:S01]  /*9260*/  UTMALDG.3D [UR48], [UR14], desc[UR6] ;  /* 0x000006300e0075b4 */ /* 0x000fe20008011000 */
[----:B------:R-:W-:Y:S01]  /*9270*/  R2UR UR18, R18 ;  /* 0x00000000121272ca */ /* 0x000fe200000e0000 */
[----:B------:R-:W-:Y:S02]  /*9280*/  UIADD3 UR16, UR5, 0x7800, URZ ;  /* 0x0000780005107890 */ /* 0x000fe4000fffe03f */
[----:B------:R1:W-:Y:S01]  /*9290*/  UTMALDG.3D [UR32], [UR14], desc[UR6] ;  /* 0x000006200e0075b4 */ /* 0x0003e20008011000 */
[----:B------:R-:W-:Y:S02]  /*92a0*/  R2UR UR42, R20 ;  /* 0x00000000142a72ca */ /* 0x000fe400000e0000 */
[----:B0-----:R-:W-:-:S04]  /*92b0*/  R2UR UR10, R19 ;  /* 0x00000000130a72ca */ /* 0x001fc800000e0000 */
[----:B------:R0:W-:Y:S01]  /*92c0*/  UTMALDG.3D [UR24], [UR14], desc[UR6] ;  /* 0x000006180e0075b4 */ /* 0x0001e20008011000 */
[----:B------:R-:W-:Y:S02]  /*92d0*/  UIADD3 UR8, UR5, 0x8000, URZ ;  /* 0x0000800005087890 */ /* 0x000fe4000fffe03f */
[----:B------:R-:W-:Y:S01]  /*92e0*/  UIADD3 UR40, UR5, 0x8800, URZ ;  /* 0x0000880005287890 */ /* 0x000fe2000fffe03f */
[----:B------:R0:W-:Y:S01]  /*92f0*/  UTMALDG.3D [UR16], [UR14], desc[UR6] ;  /* 0x000006100e0075b4 */ /* 0x0001e20008011000 */
[----:B-1----:R-:W-:Y:S01]  /*9300*/  R2UR UR34, R21 ;  /* 0x00000000152272ca */ /* 0x002fe200000e0000 */
[----:B------:R-:W-:-:S04]  /*9310*/  UIADD3 UR32, UR5, 0x9000, URZ ;  /* 0x0000900005207890 */ /* 0x000fc8000fffe03f */
[----:B------:R1:W-:Y:S01]  /*9320*/  UTMALDG.3D [UR8], [UR14], desc[UR6] ;  /* 0x000006080e0075b4 */ /* 0x0003e20008011000 */
[----:B0-----:R-:W-:Y:S01]  /*9330*/  R2UR UR26, R22 ;  /* 0x00000000161a72ca */ /* 0x001fe200000e0000 */
[----:B------:R-:W-:Y:S01]  /*9340*/  UIADD3 UR24, UR5, 0x9800, URZ ;  /* 0x0000980005187890 */ /* 0x000fe2000fffe03f */
[----:B------:R0:W-:Y:S01]  /*9350*/  UTMALDG.3D [UR40], [UR14], desc[UR6] ;  /* 0x000006280e0075b4 */ /* 0x0001e20008011000 */
[----:B------:R-:W-:Y:S01]  /*9360*/  R2UR UR18, R23 ;  /* 0x00000000171272ca */ /* 0x000fe200000e0000 */
[----:B------:R-:W-:Y:S01]  /*9370*/  UIADD3 UR16, UR5, 0xa000, URZ ;  /* 0x0000a00005107890 */ /* 0x000fe2000fffe03f */
[----:B------:R-:W-:Y:S02]  /*9380*/  R2UR UR50, R26 ;  /* 0x000000001a3272ca */ /* 0x000fe400000e0000 */
[----:B------:R0:W-:Y:S01]  /*9390*/  UTMALDG.3D [UR32], [UR14], desc[UR6] ;  /* 0x000006200e0075b4 */ /* 0x0001e20008011000 */
[----:B------:R-:W-:Y:S01]  /*93a0*/  UIADD3 UR56, UR5, 0xb000, URZ ;  /* 0x0000b00005387890 */ /* 0x000fe2000fffe03f */
[----:B-1----:R-:W-:Y:S01]  /*93b0*/  R2UR UR10, R24 ;  /* 0x00000000180a72ca */ /* 0x002fe200000e0000 */
[----:B------:R-:W-:-:S03]  /*93c0*/  UIADD3 UR8, UR5, 0xa800, URZ ;  /* 0x0000a80005087890 */ /* 0x000fc6000fffe03f */
[----:B------:R1:W-:Y:S01]  /*93d0*/  UTMALDG.3D [UR24], [UR14], desc[UR6] ;  /* 0x000006180e0075b4 */ /* 0x0003e20008011000 */
[----:B------:R-:W-:Y:S01]  /*93e0*/  UIADD3 UR48, UR5, 0xb800, URZ ;  /* 0x0000b80005307890 */ /* 0x000fe2000fffe03f */
[----:B0-----:R-:W-:Y:S01]  /*93f0*/  R2UR UR42, R27 ;  /* 0x000000001b2a72ca */ /* 0x001fe200000e0000 */
[----:B------:R0:W-:Y:S01]  /*9400*/  UTMALDG.3D [UR16], [UR14], desc[UR6] ;  /* 0x000006100e0075b4 */ /* 0x0001e20008011000 */
[----:B------:R-:W-:Y:S01]  /*9410*/  UIADD3 UR40, UR5, 0xc000, URZ ;  /* 0x0000c00005287890 */ /* 0x000fe2000fffe03f */
[----:B------:R-:W-:Y:S01]  /*9420*/  R2UR UR34, R28 ;  /* 0x000000001c2272ca */ /* 0x000fe200000e0000 */
[----:B------:R-:W-:-:S03]  /*9430*/  UIADD3 UR32, UR5, 0xc800, URZ ;  /* 0x0000c80005207890 */ /* 0x000fc6000fffe03f */
[----:B------:R-:W-:Y:S01]  /*9440*/  UTMALDG.3D [UR8], [UR14], desc[UR6] ;  /* 0x000006080e0075b4 */ /* 0x000fe20008011000 */
[----:B-1----:R-:W-:Y:S01]  /*9450*/  R2UR UR26, R29 ;  /* 0x000000001d1a72ca */ /* 0x002fe200000e0000 */
[----:B------:R-:W-:Y:S01]  /*9460*/  UIADD3 UR24, UR5, 0xd000, URZ ;  /* 0x0000d00005187890 */ /* 0x000fe2000fffe03f */
[----:B0-----:R-:W-:Y:S01]  /*9470*/  R2UR UR18, R30 ;  /* 0x000000001e1272ca */ /* 0x001fe200000e0000 */
[----:B------:R-:W-:Y:S01]  /*9480*/  UIADD3 UR16, UR5, 0xd800, URZ ;  /* 0x0000d80005107890 */ /* 0x000fe2000fffe03f */
[----:B------:R-:W-:Y:S01]  /*9490*/  UMOV UR57, UR9 ;  /* 0x0000000900397c82 */ /* 0x000fe20008000000 */
[----:B------:R-:W-:Y:S01]  /*94a0*/  UMOV UR59, UR11 ;  /* 0x0000000b003b7c82 */ /* 0x000fe20008000000 */
[----:B------:R-:W-:Y:S02]  /*94b0*/  UMOV UR60, UR12 ;  /* 0x0000000c003c7c82 */ /* 0x000fe40008000000 */
[----:B------:R-:W-:Y:S01]  /*94c0*/  UTMALDG.3D [UR56], [UR14], desc[UR6] ;  /* 0x000006380e0075b4 */ /* 0x000fe20008011000 */
[----:B------:R-:W-:Y:S01]  /*94d0*/  UTMALDG.3D [UR48], [UR14], desc[UR6] ;  /* 0x000006300e0075b4 */ /* 0x000fe20008011000 */
[----:B------:R-:W-:Y:S01]  /*94e0*/  UTMALDG.3D [UR40], [UR14], desc[UR6] ;  /* 0x000006280e0075b4 */ /* 0x000fe20008011000 */
[----:B------:R-:W-:Y:S02]  /*94f0*/  UTMALDG.3D [UR32], [UR14], desc[UR6] ;  /* 0x000006200e0075b4 */ /* 0x000fe40008011000 */
[----:B------:R-:W-:Y:S02]  /*9500*/  UTMALDG.3D [UR24], [UR14], desc[UR6] ;  /* 0x000006180e0075b4 */ /* 0x000fe40008011000 */
[----:B------:R4:W-:Y:S02]  /*9510*/  UTMALDG.3D [UR16], [UR14], desc[UR6] ;  /* 0x000006100e0075b4 */ /* 0x0009e40008011000 */
[----:B----4-:R-:W-:-:S02]  /*9520*/  R2UR UR19, R4 ;  /* 0x00000000041372ca */ /* 0x010fc400000e0000 */
[----:B------:R-:W4:Y:S01]  /*9530*/  LDL.LU R4, [R1+0x38] ;  /* 0x0000380001047983 */ /* 0x000f220000300800 */
[----:B------:R-:W-:Y:S01]  /*9540*/  R2UR UR10, R31 ;  /* 0x000000001f0a72ca */ /* 0x000fe200000e0000 */
[----:B------:R-:W-:Y:S01]  /*9550*/  UIADD3 UR8, UR5, 0xe000, URZ ;  /* 0x0000e00005087890 */ /* 0x000fe2000fffe03f */
[----:B------:R-:W-:Y:S01]  /*9560*/  R2UR UR50, R32 ;  /* 0x00000000203272ca */ /* 0x000fe200000e0000 */
[----:B---3--:R-:W-:Y:S01]  /*9570*/  VIADD R3, R3, 0xffffffff ;  /* 0xffffffff03037836 */ /* 0x008fe20000000000 */
[----:B------:R-:W-:Y:S02]  /*9580*/  R2UR UR42, R33 ;  /* 0x00000000212a72ca */ /* 0x000fe400000e0000 */
[----:B------:R-:W-:Y:S01]  /*9590*/  R2UR UR34, R34 ;  /* 0x00000000222272ca */ /* 0x000fe200000e0000 */
[----:B------:R-:W-:Y:S01]  /*95a0*/  UIADD3 UR22, UP0, UR46, 0x1f0, URZ ;  /* 0x000001f02e167890 */ /* 0x000fe2000ff1e03f */
[----:B--2---:R-:W-:Y:S01]  /*95b0*/  R2UR UR26, R35 ;  /* 0x00000000231a72ca */ /* 0x004fe200000e0000 */
[----:B------:R-:W-:Y:S01]  /*95c0*/  UIADD3 UR48, UR5, 0xe800, URZ ;  /* 0x0000e80005307890 */ /* 0x000fe2000fffe03f */
[----:B------:R-:W-:Y:S01]  /*95d0*/  ISETP.GT.AND P1, PT, R3, 0x1, PT ;  /* 0x000000010300780c */ /* 0x000fe20003f24270 */
[----:B------:R-:W-:-:S02]  /*95e0*/  UIADD3 UR40, UR5, 0xf000, URZ ;  /* 0x0000f00005287890 */ /* 0x000fc4000fffe03f */
[----:B------:R-:W-:Y:S01]  /*95f0*/  UIADD3 UR32, UR5, 0xf800, URZ ;  /* 0x0000f80005207890 */ /* 0x000fe2000fffe03f */
[----:B------:R0:W-:Y:S01]  /*9600*/  UTMALDG.3D [UR8], [UR14], desc[UR6] ;  /* 0x000006080e0075b4 */ /* 0x0001e20008011000 */
[----:B------:R-:W-:Y:S01]  /*9610*/  UIADD3 UR24, UR5, 0x10000, URZ ;  /* 0x0001000005187890 */ /* 0x000fe2000fffe03f */
[----:B------:R-:W-:Y:S01]  /*9620*/  VIADD R5, R5, 0x1 ;  /* 0x0000000105057836 */ /* 0x000fe20000000000 */
[----:B------:R-:W-:Y:S02]  /*9630*/  UIADD3.X UR23, URZ, UR47, URZ, UP0, !UPT ;  /* 0x0000002f3f177290 */ /* 0x000fe400087fe43f */
[----:B------:R-:W-:Y:S02]  /*9640*/  UIADD3 UR16, UR4, 0x20800, URZ ;  /* 0x0002080004107890 */ /* 0x000fe4000fffe03f */
[----:B------:R-:W-:Y:S01]  /*9650*/  ISETP.NE.AND P0, PT, R5, 0x2, PT ;  /* 0x000000020500780c */ /* 0x000fe20003f05270 */
[----:B------:R2:W-:Y:S01]  /*9660*/  UTMALDG.3D [UR48], [UR14], desc[UR6] ;  /* 0x000006300e0075b4 */ /* 0x0005e20008011000 */
[----:B------:R-:W-:-:S02]  /*9670*/  UMOV UR18, UR11 ;  /* 0x0000000b00127c82 */ /* 0x000fc40008000000 */
[----:B------:R-:W-:Y:S01]  /*9680*/  SEL R36, RZ, 0x1, P0 ;  /* 0x00000001ff247807 */ /* 0x000fe20000000000 */
[----:B------:R2:W-:Y:S01]  /*9690*/  UTMALDG.3D [UR40], [UR14], desc[UR6] ;  /* 0x000006280e0075b4 */ /* 0x0005e20008011000 */
[----:B0-----:R-:W-:Y:S01]  /*96a0*/  UIADD3 UR10, UR11, 0x20, URZ ;  /* 0x000000200b0a7890 */ /* 0x001fe2000fffe03f */
[----:B------:R2:W-:Y:S01]  /*96b0*/  UTMALDG.3D [UR32], [UR14], desc[UR6] ;  /* 0x000006200e0075b4 */ /* 0x0005e20008011000 */
[----:B------:R-:W-:Y:S01]  /*96c0*/  UIADD3 UR8, UR4, 0x22800, URZ ;  /* 0x0002280004087890 */ /* 0x000fe2000fffe03f */
[----:B------:R-:W-:Y:S01]  /*96d0*/  UMOV UR11, UR19 ;  /* 0x00000013000b7c82 */ /* 0x000fe20008000000 */
[----:B------:R2:W-:Y:S01]  /*96e0*/  UTMALDG.3D [UR24], [UR14], desc[UR6] ;  /* 0x000006180e0075b4 */ /* 0x0005e20008011000 */
[----:B------:R-:W-:Y:S01]  /*96f0*/  VIADD R2, R2, 0x40 ;  /* 0x0000004002027836 */ /* 0x000fe20000000000 */
[----:B------:R-:W-:Y:S01]  /*9700*/  SEL R5, R5, RZ, P0 ;  /* 0x000000ff05057207 */ /* 0x000fe20000000000 */
[----:B------:R2:W-:Y:S04]  /*9710*/  UTMALDG.3D [UR16], [UR22], desc[UR6] ;  /* 0x00000610160075b4 */ /* 0x0005e80008011000 */
[----:B------:R2:W-:Y:S01]  /*9720*/  UTMALDG.3D [UR8], [UR22], desc[UR6] ;  /* 0x00000608160075b4 */ /* 0x0005e20008011000 */
[----:B----4-:R-:W-:Y:S01]  /*9730*/  LOP3.LUT R4, R4, R36, RZ, 0x3c, !PT ;  /* 0x0000002404047212 */ /* 0x010fe200078e3cff */
[----:B--2---:R-:W-:Y:S06]  /*9740*/  @P1 BRA `(.L_x_180) ;  /* 0xfffffff4002c1947 */ /* 0x004fec000383ffff */
.L_x_174:
[----:B------:R-:W-:Y:S05]  /*9750*/  BSYNC B6 ;  /* 0x0000000000067941 */ /* 0x000fea0003800000 */
.L_x_173:
[----:B------:R-:W2:Y:S01]  /*9760*/  LDL.LU R30, [R1+0x30] ;  /* 0x00003000011e7983 */ /* 0x000ea20000300800 */
[----:B------:R-:W-:-:S03]  /*9770*/  ULDC.64 UR4, c[0x0][0x650] ;  /* 0x0001940000047ab9 */ /* 0x000fc60000000a00 */
[----:B------:R-:W1:Y:S04]  /*9780*/  LDL.LU R31, [R1+0x28] ;  /* 0x00002800011f7983 */ /* 0x000e680000300800 */
[----:B------:R-:W1:Y:S04]  /*9790*/  LDL R32, [R1+0x24] ;  /* 0x0000240001207983 */ /* 0x000e680000100800 */
[----:B------:R-:W3:Y:S04]  /*97a0*/  LDL.LU R33, [R1+0x2c] ;  /* 0x00002c0001217983 */ /* 0x000ee80000300800 */
[----:B------:R-:W4:Y:S04]  /*97b0*/  LDL.LU R34, [R1+0x18] ;  /* 0x0000180001227983 */ /* 0x000f280000300800 */
[----:B------:R-:W5:Y:S01]  /*97c0*/  LDL.LU R35, [R1+0x1c] ;  /* 0x00001c0001237983 */ /* 0x000f620000300800 */
[----:B------:R-:W-:Y:S01]  /*97d0*/  BSSY B0, `(.L_x_181) ;  /* 0x0000078000007945 */ /* 0x000fe20003800000 */
[----:B------:R-:W-:-:S02]  /*97e0*/  IMAD.MOV.U32 R17, RZ, RZ, -0x1 ;  /* 0xffffffffff117424 */ /* 0x000fc400078e00ff */
[----:B------:R-:W-:Y:S01]  /*97f0*/  IMAD.MOV.U32 R16, RZ, RZ, -0x1 ;  /* 0xffffffffff107424 */ /* 0x000fe200078e00ff */
[----:B--2---:R-:W-:Y:S02]  /*9800*/  LOP3.LUT P1, RZ, R30, 0xff, RZ, 0xc0, !PT ;  /* 0x000000ff1eff7812 */ /* 0x004fe4000782c0ff */
[----:B-1----:R-:W-:-:S04]  /*9810*/  IADD3 R0, R32, R31, RZ ;  /* 0x0000001f20007210 */ /* 0x002fc80007ffe0ff */
[----:B------:R-:W-:-:S07]  /*9820*/  SHF.R.U32.HI R2, RZ, 0x1, R0 ;  /* 0x00000001ff027819 */ /* 0x000fce0000011600 */
[----:B------:R-:W0:Y:S01]  /*9830*/  @P1 S2R R4, SR_CgaCtaId ;  /* 0x0000000000041919 */ /* 0x000e220000008800 */
[----:B------:R-:W-:Y:S02]  /*9840*/  @P1 MOV R3, 0x400 ;  /* 0x0000040000031802 */ /* 0x000fe40000000f00 */
[----:B------:R-:W-:Y:S02]  /*9850*/  LOP3.LUT R2, R2, 0x1, RZ, 0xc0, !PT ;  /* 0x0000000102027812 */ /* 0x000fe400078ec0ff */
[----:B------:R-:W-:Y:S02]  /*9860*/  ISETP.GT.U32.AND P0, PT, R0, 0x1, PT ;  /* 0x000000010000780c */ /* 0x000fe40003f04070 */
[----:B-----5:R-:W-:Y:S02]  /*9870*/  IADD3 R35, P2, R35, UR54, RZ ;  /* 0x0000003623237c10 */ /* 0x020fe4000ff5e0ff */
[----:B------:R-:W-:Y:S02]  /*9880*/  ISETP.LT.U32.AND P0, PT, R32, 0x2, P0 ;  /* 0x000000022000780c */ /* 0x000fe40000701070 */
[----:B----4-:R-:W-:Y:S01]  /*9890*/  IADD3.X R34, R34, UR45, RZ, P2, !PT ;  /* 0x0000002d22227c10 */ /* 0x010fe200097fe4ff */
[----:B------:R1:W-:Y:S01]  /*98a0*/  STL [R1+0x1c], R35 ;  /* 0x00001c2301007387 */ /* 0x0003e20000100800 */
[----:B------:R-:W-:-:S03]  /*98b0*/  ISETP.GE.U32.AND P2, PT, R35, UR4, PT ;  /* 0x0000000423007c0c */ /* 0x000fc6000bf46070 */
[----:B------:R1:W-:Y:S01]  /*98c0*/  STL [R1+0x18], R34 ;  /* 0x0000182201007387 */ /* 0x0003e20000100800 */
[----:B0-----:R-:W-:Y:S01]  /*98d0*/  @P1 LEA R3, R4, R3, 0x18 ;  /* 0x0000000304031211 */ /* 0x001fe200078ec0ff */
[----:B------:R-:W-:-:S03]  /*98e0*/  IMAD.MOV.U32 R4, RZ, RZ, -0x1 ;  /* 0xffffffffff047424 */ /* 0x000fc600078e00ff */
[----:B------:R0:W-:Y:S01]  /*98f0*/  @P1 SYNCS.ARRIVE.TRANS64.A1T0 RZ, [R3+URZ+0x38], RZ ;  /* 0x000038ff03ff19a7 */ /* 0x0001e2000810003f */
[----:B------:R-:W-:Y:S02]  /*9900*/  ISETP.NE.U32.AND P1, PT, R2, 0x1, PT ;  /* 0x000000010200780c */ /* 0x000fe40003f25070 */
[----:B------:R-:W-:Y:S02]  /*9910*/  SEL R2, RZ, 0x1, !P0 ;  /* 0x00000001ff027807 */ /* 0x000fe40004000000 */
[----:B------:R-:W-:Y:S02]  /*9920*/  ISETP.GT.U32.AND P1, PT, R32, 0x1, !P1 ;  /* 0x000000012000780c */ /* 0x000fe40004f24070 */
[----:B------:R-:W-:Y:S02]  /*9930*/  ISETP.GE.U32.AND.EX P0, PT, R34, UR5, PT, P2 ;  /* 0x0000000522007c0c */ /* 0x000fe4000bf06120 */
[----:B0-----:R-:W-:-:S04]  /*9940*/  SEL R3, RZ, 0x1, !P1 ;  /* 0x00000001ff037807 */ /* 0x001fc80004800000 */
[----:B---3--:R-:W-:Y:S02]  /*9950*/  LOP3.LUT R33, R3, R33, R2, 0x96, !PT ;  /* 0x0000002103217212 */ /* 0x008fe400078e9602 */
[----:B------:R-:W-:Y:S02]  /*9960*/  LOP3.LUT R3, R0, 0x1, RZ, 0xc0, !PT ;  /* 0x0000000100037812 */ /* 0x000fe400078ec0ff */
[----:B------:R-:W-:Y:S01]  /*9970*/  PRMT R0, RZ, 0x7610, R0 ;  /* 0x00007610ff007816 */ /* 0x000fe20000000000 */
[----:B------:R1:W-:Y:S01]  /*9980*/  STL [R1+0x2c], R33 ;  /* 0x00002c2101007387 */ /* 0x0003e20000100800 */
[----:B------:R-:W-:-:S03]  /*9990*/  PRMT R2, RZ, 0x7610, R2 ;  /* 0x00007610ff027816 */ /* 0x000fc60000000002 */
[----:B------:R1:W-:Y:S04]  /*99a0*/  STL [R1+0x8], R4 ;  /* 0x0000080401007387 */ /* 0x0003e80000100800 */
[----:B------:R1:W-:Y:S04]  /*99b0*/  STL.S16 [R1+0x30], R0 ;  /* 0x0000300001007387 */ /* 0x0003e80000100600 */
[----:B------:R1:W-:Y:S01]  /*99c0*/  STL [R1+0x28], R3 ;  /* 0x0000280301007387 */ /* 0x0003e20000100800 */
[----:B------:R-:W-:Y:S05]  /*99d0*/  @P0 BRA `(.L_x_182) ;  /* 0x00000004005c0947 */ /* 0x000fea0003800000 */
[----:B------:R-:W-:Y:S01]  /*99e0*/  ULDC.64 UR4, c[0x0][0x628] ;  /* 0x00018a0000047ab9 */ /* 0x000fe20000000a00 */
[----:B------:R-:W0:Y:S01]  /*99f0*/  S2R R8, SR_CTAID.X ;  /* 0x0000000000087919 */ /* 0x000e220000002500 */
[----:B------:R-:W-:Y:S01]  /*9a00*/  ISETP.NE.U32.AND P0, PT, RZ, UR4, PT ;  /* 0x00000004ff007c0c */ /* 0x000fe2000bf05070 */
[----:B------:R-:W-:Y:S01]  /*9a10*/  ULDC UR7, c[0x0][0x630] ;  /* 0x00018c0000077ab9 */ /* 0x000fe20000000800 */
[----:B------:R-:W-:Y:S01]  /*9a20*/  IMAD.MOV.U32 R2, RZ, RZ, R35 ;  /* 0x000000ffff027224 */ /* 0x000fe200078e0023 */
[----:B-1----:R-:W1:Y:S01]  /*9a30*/  S2R R0, SR_CTAID.Y ;  /* 0x0000000000007919 */ /* 0x002e620000002600 */
[----:B------:R-:W-:Y:S01]  /*9a40*/  ISETP.NE.AND.EX P0, PT, RZ, UR5, PT, P0 ;  /* 0x00000005ff007c0c */ /* 0x000fe2000bf05300 */
[----:B------:R-:W-:-:S12]  /*9a50*/  IMAD.MOV.U32 R3, RZ, RZ, R34 ;  /* 0x000000ffff037224 */ /* 0x000fd800078e0022 */
[----:B------:R-:W-:Y:S05]  /*9a60*/  @!P0 BRA `(.L_x_183) ;  /* 0x0000000000288947 */ /* 0x000fea0003800000 */
[----:B------:R-:W-:Y:S02]  /*9a70*/  ULDC UR6, c[0x0][0x634] ;  /* 0x00018d0000067ab9 */ /* 0x000fe40000000800 */
[----:B------:R-:W-:-:S05]  /*9a80*/  IADD3 R7, P0, R35, UR6, RZ ;  /* 0x0000000623077c10 */ /* 0x000fca000ff1e0ff */
[----:B------:R-:W-:-:S04]  /*9a90*/  IMAD.X R9, RZ, RZ, R34, P0 ;  /* 0x000000ffff097224 */ /* 0x000fc800000e0622 */
[----:B------:R-:W-:-:S04]  /*9aa0*/  IMAD.WIDE.U32 R4, R9, UR4, RZ ;  /* 0x0000000409047c25 */ /* 0x000fc8000f8e00ff */
[----:B------:R-:W-:-:S04]  /*9ab0*/  IMAD.WIDE.U32 R4, P0, R7, UR5, R4 ;  /* 0x0000000507047c25 */ /* 0x000fc8000f800004 */
[----:B------:R-:W-:-:S04]  /*9ac0*/  IMAD.WIDE.U32 R6, R7, UR4, RZ ;  /* 0x0000000407067c25 */ /* 0x000fc8000f8e00ff */
[----:B------:R-:W-:Y:S01]  /*9ad0*/  IMAD.X R3, RZ, RZ, RZ, P0 ;  /* 0x000000ffff037224 */ /* 0x000fe200000e06ff */
[----:B------:R-:W-:Y:S01]  /*9ae0*/  IADD3 RZ, P0, R7, R4, RZ ;  /* 0x0000000407ff7210 */ /* 0x000fe20007f1e0ff */
[----:B------:R-:W-:-:S04]  /*9af0*/  IMAD.MOV.U32 R2, RZ, RZ, R5 ;  /* 0x000000ffff027224 */ /* 0x000fc800078e0005 */
[----:B------:R-:W-:-:S08]  /*9b00*/  IMAD.WIDE.U32.X R2, R9, UR5, R2, P0 ;  /* 0x0000000509027c25 */ /* 0x000fd000080e0402 */
.L_x_183:
[--C-:B------:R-:W-:Y:S01]  /*9b10*/  SHF.R.U64 R6, R2, UR7, R3.reuse ;  /* 0x0000000702067c19 */ /* 0x100fe20008001203 */
[----:B------:R-:W-:Y:S01]  /*9b20*/  ULDC.64 UR4, c[0x0][0x620] ;  /* 0x0001880000047ab9 */ /* 0x000fe20000000a00 */
[----:B------:R-:W-:Y:S01]  /*9b30*/  SHF.R.U32.HI R2, RZ, UR7, R3 ;  /* 0x00000007ff027c19 */ /* 0x000fe20008011603 */
[----:B------:R-:W2:Y:S01]  /*9b40*/  LDC R15, c[0x0][0x144] ;  /* 0x00005100ff0f7b82 */ /* 0x000ea20000000800 */
[----:B------:R-:W-:Y:S01]  /*9b50*/  IADD3 R5, P0, RZ, -R6, RZ ;  /* 0x80000006ff057210 */ /* 0x000fe20007f1e0ff */
[----:B------:R-:W-:Y:S01]  /*9b60*/  ULDC.64 UR8, c[0x0][0x640] ;  /* 0x0001900000087ab9 */ /* 0x000fe20000000a00 */
[----:B------:R-:W-:Y:S01]  /*9b70*/  MOV R3, R34 ;  /* 0x0000002200037202 */ /* 0x000fe20000000f00 */
[----:B------:R-:W-:Y:S01]  /*9b80*/  ULDC UR6, c[0x0][0x608] ;  /* 0x0001820000067ab9 */ /* 0x000fe20000000800 */
[----:B0-----:R-:W-:Y:S01]  /*9b90*/  I2FP.F32.U32 R7, R8 ;  /* 0x0000000800077245 */ /* 0x001fe20000201000 */
[----:B------:R-:W-:Y:S01]  /*9ba0*/  IMAD.X R2, RZ, RZ, ~R2, P0 ;  /* 0x000000ffff027224 */ /* 0x000fe200000e0e02 */
[----:B------:R-:W-:Y:S01]  /*9bb0*/  ISETP.NE.U32.AND P0, PT, RZ, UR8, PT ;  /* 0x00000008ff007c0c */ /* 0x000fe2000bf05070 */
[----:B------:R-:W0:Y:S02]  /*9bc0*/  LDC R9, c[0x0][0x148] ;  /* 0x00005200ff097b82 */ /* 0x000e240000000800 */
[----:B------:R-:W-:Y:S01]  /*9bd0*/  IMAD R4, R2, UR4, RZ ;  /* 0x0000000402047c24 */ /* 0x000fe2000f8e02ff */
[----:B------:R-:W-:Y:S01]  /*9be0*/  ISETP.NE.AND.EX P0, PT, RZ, UR9, PT, P0 ;  /* 0x00000009ff007c0c */ /* 0x000fe2000bf05300 */
[----:B------:R-:W-:-:S04]  /*9bf0*/  IMAD.MOV.U32 R2, RZ, RZ, R35 ;  /* 0x000000ffff027224 */ /* 0x000fc800078e0023 */
[----:B------:R-:W-:Y:S01]  /*9c00*/  IMAD.WIDE.U32 R2, R5, UR4, R2 ;  /* 0x0000000405027c25 */ /* 0x000fe2000f8e0002 */
[----:B------:R-:W-:-:S03]  /*9c10*/  ULDC UR4, c[0x0][0x150] ;  /* 0x0000540000047ab9 */ /* 0x000fc60000000800 */
[----:B------:R-:W-:Y:S02]  /*9c20*/  IMAD R5, R5, UR5, R4 ;  /* 0x0000000505057c24 */ /* 0x000fe4000f8e0204 */
[----:B------:R-:W-:Y:S01]  /*9c30*/  FMUL R4, R7, UR4 ;  /* 0x0000000407047c20 */ /* 0x000fe20008400000 */
[----:B------:R-:W-:Y:S01]  /*9c40*/  ULDC UR4, c[0x0][0x618] ;  /* 0x0001860000047ab9 */ /* 0x000fe20000000800 */
[----:B------:R-:W-:Y:S01]  /*9c50*/  ULDC UR5, c[0x0][0x154] ;  /* 0x0000550000057ab9 */ /* 0x000fe20000000800 */
[----:B------:R-:W-:-:S03]  /*9c60*/  IMAD.IADD R3, R3, 0x1, R5 ;  /* 0x0000000103037824 */ /* 0x000fc600078e0205 */
[----:B------:R-:W3:Y:S02]  /*9c70*/  F2I.U32.TRUNC.NTZ R4, R4 ;  /* 0x0000000400047305 */ /* 0x000ee4000020f000 */
[----:B------:R-:W-:Y:S02]  /*9c80*/  SHF.R.U64 R7, R2, UR4, R3 ;  /* 0x0000000402077c19 */ /* 0x000fe40008001203 */
[----:B-1----:R-:W-:-:S05]  /*9c90*/  I2FP.F32.U32 R2, R0 ;  /* 0x0000000000027245 */ /* 0x002fca0000201000 */
[----:B------:R-:W-:Y:S01]  /*9ca0*/  FMUL R12, R2, UR5 ;  /* 0x00000005020c7c20 */ /* 0x000fe20008400000 */
[----:B------:R-:W-:Y:S01]  /*9cb0*/  SHF.R.U32.HI R2, RZ, UR4, R3 ;  /* 0x00000004ff027c19 */ /* 0x000fe20008011603 */
[----:B------:R-:W-:-:S03]  /*9cc0*/  ULDC UR4, c[0x0][0x658] ;  /* 0x0001960000047ab9 */ /* 0x000fc60000000800 */
[--C-:B------:R-:W-:Y:S01]  /*9cd0*/  SHF.R.U64 R11, R7, UR6, R2.reuse ;  /* 0x00000006070b7c19 */ /* 0x100fe20008001202 */
[----:B------:R-:W1:Y:S01]  /*9ce0*/  F2I.U32.TRUNC.NTZ R12, R12 ;  /* 0x0000000c000c7305 */ /* 0x000e62000020f000 */
[----:B------:R-:W-:Y:S01]  /*9cf0*/  SHF.R.U32.HI R2, RZ, UR6, R2 ;  /* 0x00000006ff027c19 */ /* 0x000fe20008011602 */
[----:B---3--:R-:W-:-:S03]  /*9d00*/  IMAD.MOV R4, RZ, RZ, -R4 ;  /* 0x000000ffff047224 */ /* 0x008fc600078e0a04 */
[----:B------:R-:W-:Y:S01]  /*9d10*/  SHF.R.U64 R10, R11, UR4, R2 ;  /* 0x000000040b0a7c19 */ /* 0x000fe20008001202 */
[----:B--2---:R-:W-:Y:S01]  /*9d20*/  IMAD R8, R15, R4, R8 ;  /* 0x000000040f087224 */ /* 0x004fe200078e0208 */
[----:B------:R-:W-:-:S03]  /*9d30*/  SHF.R.U32.HI R13, RZ, UR4, R2 ;  /* 0x00000004ff0d7c19 */ /* 0x000fc60008011602 */
[----:B------:R-:W-:Y:S02]  /*9d40*/  IMAD.MOV.U32 R2, RZ, RZ, R10 ;  /* 0x000000ffff027224 */ /* 0x000fe400078e000a */
[----:B------:R-:W-:Y:S01]  /*9d50*/  IMAD.MOV.U32 R3, RZ, RZ, R13 ;  /* 0x000000ffff037224 */ /* 0x000fe200078e000d */
[----:B0-----:R-:W-:Y:S06]  /*9d60*/  @!P0 BRA `(.L_x_184) ;  /* 0x0000000000288947 */ /* 0x001fec0003800000 */
[----:B------:R-:W-:Y:S02]  /*9d70*/  ULDC UR4, c[0x0][0x64c] ;  /* 0x0001930000047ab9 */ /* 0x000fe40000000800 */
[----:B------:R-:W-:-:S05]  /*9d80*/  IADD3 R3, P0, R10, UR4, RZ ;  /* 0x000000040a037c10 */ /* 0x000fca000ff1e0ff */
[----:B------:R-:W-:-:S04]  /*9d90*/  IMAD.X R13, RZ, RZ, R13, P0 ;  /* 0x000000ffff0d7224 */ /* 0x000fc800000e060d */
[----:B------:R-:W-:-:S04]  /*9da0*/  IMAD.WIDE.U32 R4, R13, UR8, RZ ;  /* 0x000000080d047c25 */ /* 0x000fc8000f8e00ff */
[----:B------:R-:W-:-:S04]  /*9db0*/  IMAD.WIDE.U32 R4, P0, R3, UR9, R4 ;  /* 0x0000000903047c25 */ /* 0x000fc8000f800004 */
[----:B------:R-:W-:-:S04]  /*9dc0*/  IMAD.WIDE.U32 R2, R3, UR8, RZ ;  /* 0x0000000803027c25 */ /* 0x000fc8000f8e00ff */
[----:B------:R-:W-:Y:S01]  /*9dd0*/  IMAD.MOV.U32 R2, RZ, RZ, R5 ;  /* 0x000000ffff027224 */ /* 0x000fe200078e0005 */
[----:B------:R-:W-:Y:S01]  /*9de0*/  IADD3 RZ, P1, R3, R4, RZ ;  /* 0x0000000403ff7210 */ /* 0x000fe20007f3e0ff */
[----:B------:R-:W-:-:S04]  /*9df0*/  IMAD.X R3, RZ, RZ, RZ, P0 ;  /* 0x000000ffff037224 */ /* 0x000fc800000e06ff */
[----:B------:R-:W-:-:S08]  /*9e00*/  IMAD.WIDE.U32.X R2, R13, UR9, R2, P1 ;  /* 0x000000090d027c25 */ /* 0x000fd000088e0402 */
.L_x_184:
[----:B------:R-:W0:Y:S01]  /*9e10*/  LDC R4, c[0x0][0x65c] ;  /* 0x00019700ff047b82 */ /* 0x000e220000000800 */
[----:B------:R-:W-:Y:S01]  /*9e20*/  ULDC UR4, c[0x0][0x648] ;  /* 0x0001920000047ab9 */ /* 0x000fe20000000800 */
[----:B------:R2:W-:Y:S01]  /*9e30*/  STL [R1+0x8], R6 ;  /* 0x0000080601007387 */ /* 0x0005e20000100800 */
[----:B------:R-:W-:Y:S01]  /*9e40*/  SHF.R.U64 R2, R2, UR4, R3 ;  /* 0x0000000402027c19 */ /* 0x000fe20008001203 */
[----:B-1----:R-:W-:Y:S01]  /*9e50*/  IMAD.MOV R12, RZ, RZ, -R12 ;  /* 0x000000ffff0c7224 */ /* 0x002fe200078e0a0c */
[----:B------:R-:W-:Y:S01]  /*9e60*/  LOP3.LUT R11, R11, UR38, RZ, 0xc0, !PT ;  /* 0x000000260b0b7c12 */ /* 0x000fe2000f8ec0ff */
[----:B------:R-:W-:Y:S01]  /*9e70*/  ULDC UR4, c[0x0][0x638] ;  /* 0x00018e0000047ab9 */ /* 0x000fe20000000800 */
[----:B------:R-:W-:Y:S01]  /*9e80*/  LOP3.LUT R17, R7, UR39, RZ, 0xc0, !PT ;  /* 0x0000002707117c12 */ /* 0x000fe2000f8ec0ff */
[----:B------:R-:W-:Y:S01]  /*9e90*/  IMAD.MOV R3, RZ, RZ, -R2 ;  /* 0x000000ffff037224 */ /* 0x000fe200078e0a02 */
[----:B------:R-:W-:Y:S01]  /*9ea0*/  ULDC UR5, c[0x0][0x610] ;  /* 0x0001840000057ab9 */ /* 0x000fe20000000800 */
[----:B------:R-:W-:-:S02]  /*9eb0*/  IMAD R11, R2, UR37, R11 ;  /* 0x00000025020b7c24 */ /* 0x000fc4000f8e020b */
[----:B------:R-:W-:Y:S01]  /*9ec0*/  IMAD R10, R3, UR4, R10 ;  /* 0x00000004030a7c24 */ /* 0x000fe2000f8e020a */
[----:B------:R-:W-:Y:S01]  /*9ed0*/  ULDC UR4, c[0x0][0x600] ;  /* 0x0001800000047ab9 */ /* 0x000fe20000000800 */
[----:B------:R-:W-:Y:S02]  /*9ee0*/  IMAD.MOV.U32 R2, RZ, RZ, 0x1 ;  /* 0x00000001ff027424 */ /* 0x000fe400078e00ff */
[----:B------:R-:W-:Y:S01]  /*9ef0*/  IMAD R17, R10, UR4, R17 ;  /* 0x000000040a117c24 */ /* 0x000fe2000f8e0211 */
[----:B0-----:R-:W-:-:S13]  /*9f00*/  ISETP.NE.AND P0, PT, R4, 0x1, PT ;  /* 0x000000010400780c */ /* 0x001fda0003f05270 */
[----:B------:R-:W-:-:S04]  /*9f10*/  @P0 IMAD R8, R9, R12, R0 ;  /* 0x0000000c09080224 */ /* 0x000fc800078e0200 */
[----:B------:R-:W-:-:S05]  /*9f20*/  IMAD R8, R11, UR5, R8 ;  /* 0x000000050b087c24 */ /* 0x000fca000f8e0208 */
[----:B------:R-:W-:Y:S02]  /*9f30*/  SEL R16, R17, R8, !P0 ;  /* 0x0000000811107207 */ /* 0x000fe40004000000 */
[----:B--2---:R-:W-:-:S07]  /*9f40*/  SEL R17, R8, R17, !P0 ;  /* 0x0000001108117207 */ /* 0x004fce0004000000 */
.L_x_182:
[----:B------:R-:W-:Y:S05]  /*9f50*/  BSYNC B0 ;  /* 0x0000000000007941 */ /* 0x000fea0003800000 */
.L_x_181:
[----:B------:R-:W-:-:S13]  /*9f60*/  LOP3.LUT P0, RZ, R2, 0xff, RZ, 0xc0, !PT ;  /* 0x000000ff02ff7812 */ /* 0x000fda000780c0ff */
[----:B------:R-:W-:Y:S05]  /*9f70*/  @P0 BRA `(.L_x_185) ;  /* 0xffffffe400bc0947 */ /* 0x000fea000383ffff */
[----:B------:R-:W-:Y:S05]  /*9f80*/  BSYNC B7 ;  /* 0x0000000000077941 */ /* 0x000fea0003800000 */
.L_x_171:
[----:B------:R-:W-:-:S03]  /*9f90*/  UMOV UR4, 0xffffffff ;  /* 0xffffffff00047882 */ /* 0x000fc60000000000 */
[----:B------:R-:W-:Y:S05]  /*9fa0*/  BRA.DIV UR4, `(.L_x_186) ;  /* 0x00000006040c7947 */ /* 0x000fea000b800000 */
[----:B------:R-:W-:-:S13]  /*9fb0*/  ELECT P6, URZ, PT ;  /* 0x00000000003f782f */ /* 0x000fda00038c0000 */
.L_x_200:
[----:B------:R-:W-:Y:S04]  /*9fc0*/  BSSY B0, `(.L_x_187) ;  /* 0x000001c000007945 */ /* 0x000fe80003800000 */
[----:B------:R-:W-:Y:S05]  /*9fd0*/  @!P6 BRA `(.L_x_188) ;  /* 0x000000000068e947 */ /* 0x000fea0003800000 */
[----:B-1----:R-:W2:Y:S02]  /*9fe0*/  LDL.LU R0, [R1+0x14] ;  /* 0x0000140001007983 */ /* 0x002ea40000300800 */
[----:B--2---:R-:W-:-:S04]  /*9ff0*/  LOP3.LUT R0, R0, 0x2, RZ, 0xfc, !PT ;  /* 0x0000000200007812 */ /* 0x004fc800078efcff */
[----:B------:R-:W-:-:S13]  /*a000*/  ISETP.NE.AND P0, PT, R0, 0x3, PT ;  /* 0x000000030000780c */ /* 0x000fda0003f05270 */
[----:B------:R-:W-:Y:S05]  /*a010*/  @!P0 BRA `(.L_x_189) ;  /* 0x0000000000048947 */ /* 0x000fea0003800000 */
[----:B------:R-:W-:Y:S01]  /*a020*/  BPT.TRAP 0x1 ;  /* 0x000000040000795c */ /* 0x000fe20000300000 */
.L_x_189:
[----:B------:R-:W2:Y:S04]  /*a030*/  LDL.LU R2, [R1+0x28] ;  /* 0x0000280001027983 */ /* 0x000ea80000300800 */
[----:B------:R-:W3:Y:S01]  /*a040*/  LDL.LU R7, [R1+0x2c] ;  /* 0x00002c0001077983 */ /* 0x000ee20000300800 */
[----:B------:R-:W-:Y:S01]  /*a050*/  MOV R0, 0x400 ;  /* 0x0000040000007802 */ /* 0x000fe20000000f00 */
[----:B------:R-:W0:Y:S03]  /*a060*/  S2R R3, SR_CgaCtaId ;  /* 0x0000000000037919 */ /* 0x000e260000008800 */
[----:B0-----:R-:W-:-:S04]  /*a070*/  LEA R0, R3, R0, 0x18 ;  /* 0x0000000003007211 */ /* 0x001fc800078ec0ff */
[----:B------:R-:W-:-:S05]  /*a080*/  IADD3 R0, R0, 0x10, RZ ;  /* 0x0000001000007810 */ /* 0x000fca0007ffe0ff */
[C---:B--2---:R-:W-:Y:S02]  /*a090*/  IMAD R6, R2.reuse, 0x8, R0 ;  /* 0x0000000802067824 */ /* 0x044fe400078e0200 */
[----:B------:R-:W-:Y:S01]  /*a0a0*/  VIADD R2, R2, 0x1 ;  /* 0x0000000102027836 */ /* 0x000fe20000000000 */
[----:B---3--:R-:W-:-:S04]  /*a0b0*/  SHF.L.U32 R5, R7, 0x1f, RZ ;  /* 0x0000001f07057819 */ /* 0x008fc800000006ff */
[C---:B------:R-:W-:Y:S01]  /*a0c0*/  ISETP.NE.AND P1, PT, R2.reuse, 0x2, PT ;  /* 0x000000020200780c */ /* 0x040fe20003f25270 */
[----:B------:R-:W0:Y:S03]  /*a0d0*/  SYNCS.PHASECHK.TRANS64.TRYWAIT P0, [R6+URZ], R5 ;  /* 0x00000005060075a7 */ /* 0x000e26000800017f */
[----:B------:R-:W-:Y:S02]  /*a0e0*/  SEL R4, RZ, 0x1, P1 ;  /* 0x00000001ff047807 */ /* 0x000fe40000800000 */
[----:B------:R-:W-:Y:S02]  /*a0f0*/  SEL R3, R2, RZ, P1 ;  /* 0x000000ff02037207 */ /* 0x000fe40000800000 */
[----:B------:R-:W-:Y:S01]  /*a100*/  LOP3.LUT R4, R7, R4, RZ, 0x3c, !PT ;  /* 0x0000000407047212 */ /* 0x000fe200078e3cff */
[----:B0-----:R-:W-:Y:S06]  /*a110*/  @!P0 BRA `(.L_x_190) ;  /* 0x0000000000d08947 */ /* 0x001fec0003800000 */
.L_x_201:
[----:B------:R-:W-:Y:S01]  /*a120*/  IMAD R3, R3, 0x8, R0 ;  /* 0x0000000803037824 */ /* 0x000fe200078e0200 */
[----:B------:R-:W-:-:S07]  /*a130*/  SHF.L.U32 R0, R4, 0x1f, RZ ;  /* 0x0000001f04007819 */ /* 0x000fce00000006ff */
.L_x_191:
[----:B-1----:R1:W2:Y:S02]  /*a140*/  SYNCS.PHASECHK.TRANS64.TRYWAIT P0, [R3+URZ], R0 ;  /* 0x00000000030075a7 */ /* 0x0022a4000800017f */
[----:B--2---:R-:W-:Y:S05]  /*a150*/  @!P0 NANOSLEEP.SYNCS 0x989680 ;  /* 0x009896800000895d */ /* 0x004fea0003900000 */
[----:B------:R-:W2:Y:S02]  /*a160*/  @!P0 SYNCS.PHASECHK.TRANS64 P0, [R3+URZ], R0 ;  /* 0x00000000030085a7 */ /* 0x000ea4000800007f */
[----:B--2---:R-:W-:Y:S05]  /*a170*/  @!P0 BRA `(.L_x_191) ;  /* 0xfffffffc00f08947 */ /* 0x004fea000383ffff */
.L_x_188:
[----:B------:R-:W-:Y:S05]  /*a180*/  BSYNC B0 ;  /* 0x0000000000007941 */ /* 0x000fea0003800000 */
.L_x_187:
[----:B------:R-:W-:Y:S05]  /*a190*/  EXIT ;  /* 0x000000000000794d */ /* 0x000fea0003800000 */
.L_x_16:
[----:B------:R-:W-:Y:S02]  /*a1a0*/  IMAD.MOV.U32 R13, RZ, RZ, R2 ;  /* 0x000000ffff0d7224 */ /* 0x000fe400078e0002 */
[----:B------:R-:W-:Y:S02]  /*a1b0*/  IMAD.MOV.U32 R12, RZ, RZ, RZ ;  /* 0x000000ffff0c7224 */ /* 0x000fe400078e00ff */
[----:B------:R-:W-:Y:S02]  /*a1c0*/  IMAD.MOV.U32 R11, RZ, RZ, 0x1f ;  /* 0x0000001fff0b7424 */ /* 0x000fe400078e00ff */
[----:B------:R-:W-:-:S07]  /*a1d0*/  IMAD.MOV.U32 R15, RZ, RZ, -0x1 ;  /* 0xffffffffff0f7424 */ /* 0x000fce00078e00ff */
[----:B-----5:R-:W-:Y:S05]  /*a1e0*/  WARPSYNC.COLLECTIVE R15, `(.L_x_192) ;  /* 0x000000000f087348 */ /* 0x020fea0003c00000 */
[----:B------:R0:W1:Y:S02]  /*a1f0*/  SHFL.IDX P6, R14, R13, R12, R11 ;  /* 0x0000000c0d0e7389 */ /* 0x00006400000c000b */
[----:B01---5:R-:W-:Y:S01]  /*a200*/  ENDCOLLECTIVE ;  /* 0x000000000000791b */ /* 0x023fe20003800000 */
.L_x_192:
[----:B------:R-:W-:Y:S05]  /*a210*/  BRA `(.L_x_193) ;  /* 0xffffff7400107947 */ /* 0x000fea000383ffff */
.L_x_20:
[----:B-1----:R1:W2:Y:S02]  /*a220*/  SYNCS.PHASECHK.TRANS64.TRYWAIT P1, [R3+URZ], R0 ;  /* 0x00000000030075a7 */ /* 0x0022a4000802017f */
[----:B--2---:R-:W-:Y:S05]  /*a230*/  @!P1 NANOSLEEP.SYNCS 0x989680 ;  /* 0x009896800000995d */ /* 0x004fea0003900000 */
[----:B------:R-:W2:Y:S02]  /*a240*/  @!P1 SYNCS.PHASECHK.TRANS64 P1, [R3+URZ], R0 ;  /* 0x00000000030095a7 */ /* 0x000ea4000802007f */
[----:B--2---:R-:W-:Y:S05]  /*a250*/  @!P1 BRA `(.L_x_20) ;  /* 0xfffffffc00f09947 */ /* 0x004fea000383ffff */
[----:B------:R-:W-:Y:S05]  /*a260*/  BRA `(.L_x_19) ;  /* 0xffffff74002c7947 */ /* 0x000fea000383ffff */
.L_x_25:
[----:B0-----:R0:W1:Y:S02]  /*a270*/  SYNCS.PHASECHK.TRANS64.TRYWAIT P1, [R3+URZ], R6 ;  /* 0x00000006030075a7 */ /* 0x001064000802017f */
[----:B-1----:R-:W-:Y:S05]  /*a280*/  @!P1 NANOSLEEP.SYNCS 0x989680 ;  /* 0x009896800000995d */ /* 0x002fea0003900000 */
[----:B------:R-:W1:Y:S02]  /*a290*/  @!P1 SYNCS.PHASECHK.TRANS64 P1, [R3+URZ], R6 ;  /* 0x00000006030095a7 */ /* 0x000e64000802007f */
[----:B-1----:R-:W-:Y:S05]  /*a2a0*/  @!P1 BRA `(.L_x_25) ;  /* 0xfffffffc00f09947 */ /* 0x002fea000383ffff */
[----:B------:R-:W-:Y:S05]  /*a2b0*/  BRA `(.L_x_24) ;  /* 0xffffff7c00c87947 */ /* 0x000fea000383ffff */
.L_x_33:
[----:B------:R0:W0:Y:S02]  /*a2c0*/  SYNCS.PHASECHK.TRANS64.TRYWAIT P1, [R7+URZ], R8 ;  /* 0x00000008070075a7 */ /* 0x000024000802017f */
[----:B0-----:R-:W-:Y:S05]  /*a2d0*/  @!P1 NANOSLEEP.SYNCS 0x989680 ;  /* 0x009896800000995d */ /* 0x001fea0003900000 */
[----:B------:R-:W0:Y:S02]  /*a2e0*/  @!P1 SYNCS.PHASECHK.TRANS64 P1, [R7+URZ], R8 ;  /* 0x00000008070095a7 */ /* 0x000e24000802007f */
[----:B0-----:R-:W-:Y:S05]  /*a2f0*/  @!P1 BRA `(.L_x_33) ;  /* 0xfffffffc00f09947 */ /* 0x001fea000383ffff */
[----:B------:R-:W-:Y:S05]  /*a300*/  BRA `(.L_x_32) ;  /* 0xffffff8800ac7947 */ /* 0x000fea000383ffff */
.L_x_172:
[----:B------:R-:W-:Y:S01]  /*a310*/  BSSY B0, `(.L_x_194) ;  /* 0x0000006000007945 */ /* 0x000fe20003800000 */
[----:B------:R-:W-:-:S07]  /*a320*/  IMAD.MOV.U32 R15, RZ, RZ, -0x1 ;  /* 0xffffffffff0f7424 */ /* 0x000fce00078e00ff */
[----:B-1----:R-:W-:Y:S05]  /*a330*/  WARPSYNC.COLLECTIVE R15, `(.L_x_195) ;  /* 0x000000000f0c7348 */ /* 0x002fea0003c00000 */
[----:B------:R-:W-:Y:S02]  /*a340*/  ELECT P6, UR62, PT ;  /* 0x00000000003e782f */ /* 0x000fe400038c0000 */
[----:B------:R-:W-:Y:S01]  /*a350*/  MOV R14, UR62 ;  /* 0x0000003e000e7c02 */ /* 0x000fe20008000f00 */
[----:B-1----:R-:W-:Y:S10]  /*a360*/  ENDCOLLECTIVE ;  /* 0x000000000000791b */ /* 0x002ff40003800000 */
.L_x_195:
[----:B------:R-:W-:Y:S05]  /*a370*/  BSYNC B0 ;  /* 0x0000000000007941 */ /* 0x000fea0003800000 */
.L_x_194:
[----:B------:R-:W-:Y:S05]  /*a380*/  BRA `(.L_x_196) ;  /* 0xffffffe000c47947 */ /* 0x000fea000383ffff */
.L_x_177:
[----:B0-----:R0:W1:Y:S02]  /*a390*/  SYNCS.PHASECHK.TRANS64.TRYWAIT P0, [R36+URZ+0x10], R37 ;  /* 0x00001025240075a7 */ /* 0x001064000800017f */
[----:B-1----:R-:W-:Y:S05]  /*a3a0*/  @!P0 NANOSLEEP.SYNCS 0x989680 ;  /* 0x009896800000895d */ /* 0x002fea0003900000 */
[----:B------:R-:W1:Y:S02]  /*a3b0*/  @!P0 SYNCS.PHASECHK.TRANS64 P0, [R36+URZ+0x10], R37 ;  /* 0x00001025240085a7 */ /* 0x000e64000800007f */
[----:B-1----:R-:W-:Y:S05]  /*a3c0*/  @!P0 BRA `(.L_x_177) ;  /* 0xfffffffc00f08947 */ /* 0x002fea000383ffff */
[----:B------:R-:W-:Y:S05]  /*a3d0*/  BRA `(.L_x_197) ;  /* 0xffffffe800247947 */ /* 0x000fea000383ffff */
.L_x_186:
[----:B------:R-:W-:Y:S01]  /*a3e0*/  BSSY B0, `(.L_x_198) ;  /* 0x0000006000007945 */ /* 0x000fe20003800000 */
[----:B------:R-:W-:-:S07]  /*a3f0*/  IMAD.MOV.U32 R15, RZ, RZ, -0x1 ;  /* 0xffffffffff0f7424 */ /* 0x000fce00078e00ff */
[----:B-1----:R-:W-:Y:S05]  /*a400*/  WARPSYNC.COLLECTIVE R15, `(.L_x_199) ;  /* 0x000000000f0c7348 */ /* 0x002fea0003c00000 */
[----:B------:R-:W-:Y:S02]  /*a410*/  ELECT P6, UR62, PT ;  /* 0x00000000003e782f */ /* 0x000fe400038c0000 */
[----:B------:R-:W-:Y:S01]  /*a420*/  MOV R14, UR62 ;  /* 0x0000003e000e7c02 */ /* 0x000fe20008000f00 */
[----:B-1----:R-:W-:Y:S10]  /*a430*/  ENDCOLLECTIVE ;  /* 0x000000000000791b */ /* 0x002ff40003800000 */
.L_x_199:
[----:B------:R-:W-:Y:S05]  /*a440*/  BSYNC B0 ;  /* 0x0000000000007941 */ /* 0x000fea0003800000 */
.L_x_198:
[----:B------:R-:W-:Y:S05]  /*a450*/  BRA `(.L_x_200) ;  /* 0xfffffff800d87947 */ /* 0x000fea000383ffff */
.L_x_190:
[----:B0-----:R0:W1:Y:S02]  /*a460*/  SYNCS.PHASECHK.TRANS64.TRYWAIT P0, [R6+URZ], R5 ;  /* 0x00000005060075a7 */ /* 0x001064000800017f */
[----:B-1----:R-:W-:Y:S05]  /*a470*/  @!P0 NANOSLEEP.SYNCS 0x989680 ;  /* 0x009896800000895d */ /* 0x002fea0003900000 */
[----:B------:R-:W1:Y:S02]  /*a480*/  @!P0 SYNCS.PHASECHK.TRANS64 P0, [R6+URZ], R5 ;  /* 0x00000005060085a7 */ /* 0x000e64000800007f */
[----:B-1----:R-:W-:Y:S05]  /*a490*/  @!P0 BRA `(.L_x_190) ;  /* 0xfffffffc00f08947 */ /* 0x002fea000383ffff */
[----:B------:R-:W-:Y:S05]  /*a4a0*/  BRA `(.L_x_201) ;  /* 0xfffffffc001c7947 */ /* 0x000fea000383ffff */
.L_x_202:
[----:B------:R-:W-:-:S00]  /*a4b0*/  BRA `(.L_x_202) ;  /* 0xfffffffc00fc7947 */ /* 0x000fc0000383ffff */
[----:B------:R-:W-:-:S00]  /*a4c0*/  NOP ;  /* 0x0000000000007918 */ /* 0x000fc00000000000 */
        /* <DEDUP_REMOVED lines=11> */
.L_x_203:


//--------------------- .nv.global.init           --------------------------
	.section	.nv.global.init,"aw",@progbits
.nv.global.init:
	.type		$str$24,@object
	.size		$str$24,($str$25 - $str$24)
$str$24:
        /*0000*/ 	.byte	0x28, 0x61, 0x64, 0x64, 0x72, 0x65, 0x73, 0x73, 0x20, 0x26, 0x20, 0x6d, 0x61, 0x73, 0x6b, 0x29
        /*0010*/ 	.byte	0x20, 0x3d, 0x3d, 0x20, 0x30, 0x00
	.type		$str$25,@object
	.size		$str$25,(__unnamed_1 - $str$25)
$str$25:
        /*0016*/ 	.byte	0x2f, 0x74, 0x6d, 0x70, 0x2f, 0x63, 0x75, 0x74, 0x6c, 0x61, 0x73, 0x73, 0x5f, 0x73, 0x77, 0x65
        /*0026*/ 	.byte	0x65, 0x70, 0x5f, 0x73, 0x72, 0x63, 0x2f, 0x69, 0x6e, 0x63, 0x6c, 0x75, 0x64, 0x65, 0x2f, 0x63
        /*0036*/ 	.byte	0x75, 0x74, 0x65, 0x2f, 0x70, 0x6f, 0x69, 0x6e, 0x74, 0x65, 0x72, 0x5f, 0x66, 0x6c, 0x61, 0x67
        /*0046*/ 	.byte	0x67, 0x65, 0x64, 0x2e, 0x68, 0x70, 0x70, 0x00
	.type		__unnamed_1,@object
	.size		__unnamed_1,(__unnamed_2 - __unnamed_1)
__unnamed_1:
        /* <DEDUP_REMOVED lines=28> */
        /*020e*/ 	.byte	0x31, 0x36, 0x33, 0x38, 0x34, 0x3e, 0x3e, 0x3e, 0x3e, 0x3e, 0x20, 0x26, 0x5d, 0x00
	.type		__unnamed_2,@object
	.size		__unnamed_2,(.L_1 - __unnamed_2)
__unnamed_2:
        /* <DEDUP_REMOVED lines=29> */
.L_1:


//--------------------- .nv.shared._ZN7cutlass13device_kernelINS_4gemm6kernel13GemmUniversalIN4cute5tupleIJiiiiEEENS1_10collective13CollectiveMmaINS1_39MainloopSm90TmaGmmaRmemAWarpSpecializedILi2ENS5_IJNS4_1CILi1EEESB_SB_EEENS1_35KernelTmaWarpSpecializedCooperativeEEENS5_IJNSA_ILi256EEENSA_ILi64EEESG_EEEfNS5_IJlSB_lEEEfNS5_IJSB_llEEENS4_8TiledMMAINS4_8MMA_AtomIJNS4_4SM904GMMA29MMA_64x64x8_F32TF32TF32_RS_TNILNSN_7ScaleInE1ELSP_1EEEEEENS4_6LayoutINS5_IJNSA_ILi2EEESB_SB_EEENS5_IJSB_NSA_ILi0EEESV_EEEEENS5_IJNS4_10UnderscoreESY_SY_EEEEENS4_13SM90_TMA_LOADENS4_14ComposedLayoutINS4_7SwizzleILi3ELi4ELi3EEENS4_18smem_ptr_flag_bitsILi32EEENSS_INS5_IJNSA_ILi8EEENSA_ILi32EEEEEENS5_IJS18_SB_EEEEEEEvNS4_8identityES11_NS12_INS13_ILi1ELi4ELi3EEES16_NSS_INS5_IJS17_S17_EEENS5_IJSB_S17_EEEEEEENS4_9Copy_AtomIJNS4_39AutoVectorizingCopyWithAssumedAlignmentILi128EEEfEEES1D_EENS_8epilogue10collective6detail29Sm90TmaWarpSpecializedAdapterINS1P_15DefaultEpilogueIfSI_SI_NS1O_6thread17LinearCombinationIfLi1EffLNS1T_9ScaleType4KindE0ELNS_15FloatRoundStyleE2EfEENS1_15EpilogueDefaultEEEEEvvEEEEvNT_6ParamsE --------------------------
	.section	.nv.shared._ZN7cutlass13device_kernelINS_4gemm6kernel13GemmUniversalIN4cute5tupleIJiiiiEEENS1_10collective13CollectiveMmaINS1_39MainloopSm90TmaGmmaRmemAWarpSpecializedILi2ENS5_IJNS4_1CILi1EEESB_SB_EEENS1_35KernelTmaWarpSpecializedCooperativeEEENS5_IJNSA_ILi256EEENSA_ILi64EEESG_EEEfNS5_IJlSB_lEEEfNS5_IJSB_llEEENS4_8TiledMMAINS4_8MMA_AtomIJNS4_4SM904GMMA29MMA_64x64x8_F32TF32TF32_RS_TNILNSN_7ScaleInE1ELSP_1EEEEEENS4_6LayoutINS5_IJNSA_ILi2EEESB_SB_EEENS5_IJSB_NSA_ILi0EEESV_EEEEENS5_IJNS4_10UnderscoreESY_SY_EEEEENS4_13SM90_TMA_LOADENS4_14ComposedLayoutINS4_7SwizzleILi3ELi4ELi3EEENS4_18smem_ptr_flag_bitsILi32EEENSS_INS5_IJNSA_ILi8EEENSA_ILi32EEEEEENS5_IJS18_SB_EEEEEEEvNS4_8identityES11_NS12_INS13_ILi1ELi4ELi3EEES16_NSS_INS5_IJS17_S17_EEENS5_IJSB_S17_EEEEEEENS4_9Copy_AtomIJNS4_39AutoVectorizingCopyWithAssumedAlignmentILi128EEEfEEES1D_EENS_8epilogue10collective6detail29Sm90TmaWarpSpecializedAdapterINS1P_15DefaultEpilogueIfSI_SI_NS1O_6thread17LinearCombinationIfLi1EffLNS1T_9ScaleType4KindE0ELNS_15FloatRoundStyleE2EfEENS1_15EpilogueDefaultEEEEEvvEEEEvNT_6ParamsE,"aw",@nobits
	.sectionflags	@""
	.align	16
	.zero		1024


//--------------------- .nv.shared.reserved.0     --------------------------
	.section	.nv.shared.reserved.0,"aw",@nobits
	.weak		__nv_reservedSMEM_offset_0_alias
	.size		__nv_reservedSMEM_offset_0_alias, 0, 0
	.other		__nv_reservedSMEM_offset_0_alias,@"STO_CUDA_RESERVED_SHARED STV_DEFAULT"
__nv_reservedSMEM_offset_0_alias:
	.zero		0


//--------------------- .nv.global                --------------------------
	.section	.nv.global,"aw",@nobits
.nv.global:
	.type		_ZN40_INTERNAL_b9ac0266_4_k_cu_9851303b_163494cute1_E,@object
	.size		_ZN40_INTERNAL_b9ac0266_4_k_cu_9851303b_163494cute1_E,(_ZN40_INTERNAL_b9ac0266_4_k_cu_9851303b_163494cuda3std3__45__cpo6cbeginE - _ZN40_INTERNAL_b9ac0266_4_k_cu_9851303b_163494cute1_E)
_ZN40_INTERNAL_b9ac0266_4_k_cu_9851303b_163494cute1_E:
	.zero		1
	.type		_ZN40_INTERNAL_b9ac0266_4_k_cu_9851303b_163494cuda3std3__45__cpo6cbeginE,@object
	.size		_ZN40_INTERNAL_b9ac0266_4_k_cu_9851303b_163494cuda3std3__45__cpo6cbeginE,(_ZN40_INTERNAL_b9ac0266_4_k_cu_9851303b_163494cuda3std3__48in_placeE - _ZN40_INTERNAL_b9ac0266_4_k_cu_9851303b_163494cuda3std3__45__cpo6cbeginE)
_ZN40_INTERNAL_b9ac0266_4_k_cu_9851303b_163494cuda3std3__45__cpo6cbeginE:
	.zero		1
	.type		_ZN40_INTERNAL_b9ac0266_4_k_cu_9851303b_163494cuda3std3__48in_placeE,@object
	.size		_ZN40_INTERNAL_b9ac0266_4_k_cu_9851303b_163494cuda3std3__48in_placeE,(_ZN40_INTERNAL_b9ac0266_4_k_cu_9851303b_163494cuda3std6ranges3__45__cpo9iter_moveE - _ZN40_INTERNAL_b9ac0266_4_k_cu_9851303b_163494cuda3std3__48in_placeE)
_ZN40_INTERNAL_b9ac0266_4_k_cu_9851303b_163494cuda3std3__48in_placeE:
	.zero		1
	.type		_ZN40_INTERNAL_b9ac0266_4_k_cu_9851303b_163494cuda3std6ranges3__45__cpo9iter_moveE,@object
	.size		_ZN40_INTERNAL_b9ac0266_4_k_cu_9851303b_163494cuda3std6ranges3__45__cpo9iter_moveE,(_ZN40_INTERNAL_b9ac0266_4_k_cu_9851303b_163494cuda3std3__45__cpo5beginE - _ZN40_INTERNAL_b9ac0266_4_k_cu_9851303b_163494cuda3std6ranges3__45__cpo9iter_moveE)
_ZN40_INTERNAL_b9ac0266_4_k_cu_9851303b_163494cuda3std6ranges3__45__cpo9iter_moveE:
	.zero		1
	.type		_ZN40_INTERNAL_b9ac0266_4_k_cu_9851303b_163494cuda3std3__45__cpo5beginE,@object
	.size		_ZN40_INTERNAL_b9ac0266_4_k_cu_9851303b_163494cuda3std3__45__cpo5beginE,(_ZN40_INTERNAL_b9ac0266_4_k_cu_9851303b_163494cuda3std3__442_GLOBAL__N__b9ac0266_4_k_cu_9851303b_163496ignoreE - _ZN40_INTERNAL_b9ac0266_4_k_cu_9851303b_163494cuda3std3__45__cpo5beginE)
_ZN40_INTERNAL_b9ac0266_4_k_cu_9851303b_163494cuda3std3__45__cpo5beginE:
	.zero		1
	.type		_ZN40_INTERNAL_b9ac0266_4_k_cu_9851303b_163494cuda3std3__442_GLOBAL__N__b9ac0266_4_k_cu_9851303b_163496ignoreE,@object
	.size		_ZN40_INTERNAL_b9ac0266_4_k_cu_9851303b_163494cuda3std3__442_GLOBAL__N__b9ac0266_4_k_cu_9851303b_163496ignoreE,(_ZN40_INTERNAL_b9ac0266_4_k_cu_9851303b_163494cute7productE - _ZN40_INTERNAL_b9ac0266_4_k_cu_9851303b_163494cuda3std3__442_GLOBAL__N__b9ac0266_4_k_cu_9851303b_163496ignoreE)
_ZN40_INTERNAL_b9ac0266_4_k_cu_9851303b_163494cuda3std3__442_GLOBAL__N__b9ac0266_4_k_cu_9851303b_163496ignoreE:
	.zero		1
	.type		_ZN40_INTERNAL_b9ac0266_4_k_cu_9851303b_163494cute7productE,@object
	.size		_ZN40_INTERNAL_b9ac0266_4_k_cu_9851303b_163494cute7productE,(_ZN40_INTERNAL_b9ac0266_4_k_cu_9851303b_163494cuda3std3__45__cpo3endE - _ZN40_INTERNAL_b9ac0266_4_k_cu_9851303b_163494cute7productE)
_ZN40_INTERNAL_b9ac0266_4_k_cu_9851303b_163494cute7productE:
	.zero		1
	.type		_ZN40_INTERNAL_b9ac0266_4_k_cu_9851303b_163494cuda3std3__45__cpo3endE,@object
	.size		_ZN40_INTERNAL_b9ac0266_4_k_cu_9851303b_163494cuda3std3__45__cpo3endE,(_ZN40_INTERNAL_b9ac0266_4_k_cu_9851303b_163494cuda3std3__419piecewise_constructE - _ZN40_INTERNAL_b9ac0266_4_k_cu_9851303b_163494cuda3std3__45__cpo3endE)
_ZN40_INTERNAL_b9ac0266_4_k_cu_9851303b_163494cuda3std3__45__cpo3endE:
	.zero		1
	.type		_ZN40_INTERNAL_b9ac0266_4_k_cu_9851303b_163494cuda3std3__419piecewise_constructE,@object
	.size		_ZN40_INTERNAL_b9ac0266_4_k_cu_9851303b_163494cuda3std3__419piecewise_constructE,(_ZN40_INTERNAL_b9ac0266_4_k_cu_9851303b_163494cuda3std3__45__cpo4cendE - _ZN40_INTERNAL_b9ac0266_4_k_cu_9851303b_163494cuda3std3__419piecewise_constructE)
_ZN40_INTERNAL_b9ac0266_4_k_cu_9851303b_163494cuda3std3__419piecewise_constructE:
	.zero		1
	.type		_ZN40_INTERNAL_b9ac0266_4_k_cu_9851303b_163494cuda3std3__45__cpo4cendE,@object
	.size		_ZN40_INTERNAL_b9ac0266_4_k_cu_9851303b_163494cuda3std3__45__cpo4cendE,(_ZN40_INTERNAL_b9ac0266_4_k_cu_9851303b_163494cuda3std6ranges3__45__cpo4swapE - _ZN40_INTERNAL_b9ac0266_4_k_cu_9851303b_163494cuda3std3__45__cpo4cendE)
_ZN40_INTERNAL_b9ac0266_4_k_cu_9851303b_163494cuda3std3__45__cpo4cendE:
	.zero		1
	.type		_ZN40_INTERNAL_b9ac0266_4_k_cu_9851303b_163494cuda3std6ranges3__45__cpo4swapE,@object
	.size		_ZN40_INTERNAL_b9ac0266_4_k_cu_9851303b_163494cuda3std6ranges3__45__cpo4swapE,(.L_9 - _ZN40_INTERNAL_b9ac0266_4_k_cu_9851303b_163494cuda3std6ranges3__45__cpo4swapE)
_ZN40_INTERNAL_b9ac0266_4_k_cu_9851303b_163494cuda3std6ranges3__45__cpo4swapE:
	.zero		1
.L_9:


//--------------------- .nv.constant0._ZN7cutlass13device_kernelINS_4gemm6kernel13GemmUniversalIN4cute5tupleIJiiiiEEENS1_10collective13CollectiveMmaINS1_39MainloopSm90TmaGmmaRmemAWarpSpecializedILi2ENS5_IJNS4_1CILi1EEESB_SB_EEENS1_35KernelTmaWarpSpecializedCooperativeEEENS5_IJNSA_ILi256EEENSA_ILi64EEESG_EEEfNS5_IJlSB_lEEEfNS5_IJSB_llEEENS4_8TiledMMAINS4_8MMA_AtomIJNS4_4SM904GMMA29MMA_64x64x8_F32TF32TF32_RS_TNILNSN_7ScaleInE1ELSP_1EEEEEENS4_6LayoutINS5_IJNSA_ILi2EEESB_SB_EEENS5_IJSB_NSA_ILi0EEESV_EEEEENS5_IJNS4_10UnderscoreESY_SY_EEEEENS4_13SM90_TMA_LOADENS4_14ComposedLayoutINS4_7SwizzleILi3ELi4ELi3EEENS4_18smem_ptr_flag_bitsILi32EEENSS_INS5_IJNSA_ILi8EEENSA_ILi32EEEEEENS5_IJS18_SB_EEEEEEEvNS4_8identityES11_NS12_INS13_ILi1ELi4ELi3EEES16_NSS_INS5_IJS17_S17_EEENS5_IJSB_S17_EEEEEEENS4_9Copy_AtomIJNS4_39AutoVectorizingCopyWithAssumedAlignmentILi128EEEfEEES1D_EENS_8epilogue10collective6detail29Sm90TmaWarpSpecializedAdapterINS1P_15DefaultEpilogueIfSI_SI_NS1O_6thread17LinearCombinationIfLi1EffLNS1T_9ScaleType4KindE0ELNS_15FloatRoundStyleE2EfEENS1_15EpilogueDefaultEEEEEvvEEEEvNT_6ParamsE --------------------------
	.section	.nv.constant0._ZN7cutlass13device_kernelINS_4gemm6kernel13GemmUniversalIN4cute5tupleIJiiiiEEENS1_10collective13CollectiveMmaINS1_39MainloopSm90TmaGmmaRmemAWarpSpecializedILi2ENS5_IJNS4_1CILi1EEESB_SB_EEENS1_35KernelTmaWarpSpecializedCooperativeEEENS5_IJNSA_ILi256EEENSA_ILi64EEESG_EEEfNS5_IJlSB_lEEEfNS5_IJSB_llEEENS4_8TiledMMAINS4_8MMA_AtomIJNS4_4SM904GMMA29MMA_64x64x8_F32TF32TF32_RS_TNILNSN_7ScaleInE1ELSP_1EEEEEENS4_6LayoutINS5_IJNSA_ILi2EEESB_SB_EEENS5_IJSB_NSA_ILi0EEESV_EEEEENS5_IJNS4_10UnderscoreESY_SY_EEEEENS4_13SM90_TMA_LOADENS4_14ComposedLayoutINS4_7SwizzleILi3ELi4ELi3EEENS4_18smem_ptr_flag_bitsILi32EEENSS_INS5_IJNSA_ILi8EEENSA_ILi32EEEEEENS5_IJS18_SB_EEEEEEEvNS4_8identityES11_NS12_INS13_ILi1ELi4ELi3EEES16_NSS_INS5_IJS17_S17_EEENS5_IJSB_S17_EEEEEEENS4_9Copy_AtomIJNS4_39AutoVectorizingCopyWithAssumedAlignmentILi128EEEfEEES1D_EENS_8epilogue10collective6detail29Sm90TmaWarpSpecializedAdapterINS1P_15DefaultEpilogueIfSI_SI_NS1O_6thread17LinearCombinationIfLi1EffLNS1T_9ScaleType4KindE0ELNS_15FloatRoundStyleE2EfEENS1_15EpilogueDefaultEEEEEvvEEEEvNT_6ParamsE,"a",@progbits
	.sectionflags	@""
	.align	4
.nv.constant0._ZN7cutlass13device_kernelINS_4gemm6kernel13GemmUniversalIN4cute5tupleIJiiiiEEENS1_10collective13CollectiveMmaINS1_39MainloopSm90TmaGmmaRmemAWarpSpecializedILi2ENS5_IJNS4_1CILi1EEESB_SB_EEENS1_35KernelTmaWarpSpecializedCooperativeEEENS5_IJNSA_ILi256EEENSA_ILi64EEESG_EEEfNS5_IJlSB_lEEEfNS5_IJSB_llEEENS4_8TiledMMAINS4_8MMA_AtomIJNS4_4SM904GMMA29MMA_64x64x8_F32TF32TF32_RS_TNILNSN_7ScaleInE1ELSP_1EEEEEENS4_6LayoutINS5_IJNSA_ILi2EEESB_SB_EEENS5_IJSB_NSA_ILi0EEESV_EEEEENS5_IJNS4_10UnderscoreESY_SY_EEEEENS4_13SM90_TMA_LOADENS4_14ComposedLayoutINS4_7SwizzleILi3ELi4ELi3EEENS4_18smem_ptr_flag_bitsILi32EEENSS_INS5_IJNSA_ILi8EEENSA_ILi32EEEEEENS5_IJS18_SB_EEEEEEEvNS4_8identityES11_NS12_INS13_ILi1ELi4ELi3EEES16_NSS_INS5_IJS17_S17_EEENS5_IJSB_S17_EEEEEEENS4_9Copy_AtomIJNS4_39AutoVectorizingCopyWithAssumedAlignmentILi128EEEfEEES1D_EENS_8epilogue10collective6detail29Sm90TmaWarpSpecializedAdapterINS1P_15DefaultEpilogueIfSI_SI_NS1O_6thread17LinearCombinationIfLi1EffLNS1T_9ScaleType4KindE0ELNS_15FloatRoundStyleE2EfEENS1_15EpilogueDefaultEEEEEvvEEEEvNT_6ParamsE:
	.zero		1664


//--------------------- SYMBOLS --------------------------

	.type		.nv.reservedSmem.offset0,@object
	.size		.nv.reservedSmem.offset0,0x4
	.type		__assertfail,@function
